	.target	sm_90

	.elftype	@"ET_EXEC"


//--------------------- .note.nv.tkinfo           --------------------------
	.section	.note.nv.tkinfo,"",@"SHT_NOTE"
	.sectionflags	@"SHF_NOTE_NV_TKINFO"
	.tkinfo
        /*0018*/ 	.word	0x00000002
        /*0030*/ 	.string	""
        /*0030*/ 	.string	"ptxas"
        /*0030*/ 	.string	"Cuda compilation tools, release 13.0, V13.0.88"
        /*0030*/ 	.string	"Build cuda_13.0.r13.0/compiler.36424714_0"
        /*0030*/ 	.string	"-arch sm_90 -m 64 "



//--------------------- .note.nv.cuinfo           --------------------------
	.section	.note.nv.cuinfo,"",@"SHT_NOTE"
	.sectionflags	@"SHF_NOTE_NV_CUINFO"
        /*0018*/ 	.short	0x0002
        /*001a*/ 	.short	0x005a
        /*001c*/ 	.short	0x0082
	.zero		2


//--------------------- .nv.info                  --------------------------
	.section	.nv.info,"",@"SHT_CUDA_INFO"
	.align	4


	//----- nvinfo : EIATTR_REGCOUNT
	.align		4
        /*0000*/ 	.byte	0x04, 0x2f
        /*0002*/ 	.short	(.L_29 - .L_28)
	.align		4
.L_28:
        /*0004*/ 	.word	index@(_Z28gemm_half_q_half_gptq_kernelILi1ELb1ELb0EEvPK6__halfPKjS4_S2_PS0_iiiiiPKtibS2_i)
        /*0008*/ 	.word	0x00000028


	//----- nvinfo : EIATTR_FRAME_SIZE
	.align		4
.L_29:
        /*000c*/ 	.byte	0x04, 0x11
        /*000e*/ 	.short	(.L_31 - .L_30)
	.align		4
.L_30:
        /*0010*/ 	.word	index@(_Z28gemm_half_q_half_gptq_kernelILi1ELb1ELb0EEvPK6__halfPKjS4_S2_PS0_iiiiiPKtibS2_i)
        /*0014*/ 	.word	0x00000000


	//----- nvinfo : EIATTR_REGCOUNT
	.align		4
.L_31:
        /*0018*/ 	.byte	0x04, 0x2f
        /*001a*/ 	.short	(.L_33 - .L_32)
	.align		4
.L_32:
        /*001c*/ 	.word	index@(_Z28gemm_half_q_half_gptq_kernelILi2ELb1ELb0EEvPK6__halfPKjS4_S2_PS0_iiiiiPKtibS2_i)
        /*0020*/ 	.word	0x00000036


	//----- nvinfo : EIATTR_FRAME_SIZE
	.align		4
.L_33:
        /*0024*/ 	.byte	0x04, 0x11
        /*0026*/ 	.short	(.L_35 - .L_34)
	.align		4
.L_34:
        /*0028*/ 	.word	index@(_Z28gemm_half_q_half_gptq_kernelILi2ELb1ELb0EEvPK6__halfPKjS4_S2_PS0_iiiiiPKtibS2_i)
        /*002c*/ 	.word	0x00000000


	//----- nvinfo : EIATTR_REGCOUNT
	.align		4
.L_35:
        /*0030*/ 	.byte	0x04, 0x2f
        /*0032*/ 	.short	(.L_37 - .L_36)
	.align		4
.L_36:
        /*0034*/ 	.word	index@(_Z28gemm_half_q_half_gptq_kernelILi3ELb1ELb0EEvPK6__halfPKjS4_S2_PS0_iiiiiPKtibS2_i)
        /*0038*/ 	.word	0x0000003c


	//----- nvinfo : EIATTR_FRAME_SIZE
	.align		4
.L_37:
        /*003c*/ 	.byte	0x04, 0x11
        /*003e*/ 	.short	(.L_39 - .L_38)
	.align		4
.L_38:
        /*0040*/ 	.word	index@(_Z28gemm_half_q_half_gptq_kernelILi3ELb1ELb0EEvPK6__halfPKjS4_S2_PS0_iiiiiPKtibS2_i)
        /*0044*/ 	.word	0x00000000


	//----- nvinfo : EIATTR_REGCOUNT
	.align		4
.L_39:
        /*0048*/ 	.byte	0x04, 0x2f
        /*004a*/ 	.short	(.L_41 - .L_40)
	.align		4
.L_40:
        /*004c*/ 	.word	index@(_Z28gemm_half_q_half_gptq_kernelILi4ELb1ELb0EEvPK6__halfPKjS4_S2_PS0_iiiiiPKtibS2_i)
        /*0050*/ 	.word	0x0000003f


	//----- nvinfo : EIATTR_FRAME_SIZE
	.align		4
.L_41:
        /*0054*/ 	.byte	0x04, 0x11
        /*0056*/ 	.short	(.L_43 - .L_42)
	.align		4
.L_42:
        /*0058*/ 	.word	index@(_Z28gemm_half_q_half_gptq_kernelILi4ELb1ELb0EEvPK6__halfPKjS4_S2_PS0_iiiiiPKtibS2_i)
        /*005c*/ 	.word	0x00000000


	//----- nvinfo : EIATTR_MIN_STACK_SIZE
	.align		4
.L_43:
        /*0060*/ 	.byte	0x04, 0x12
        /*0062*/ 	.short	(.L_45 - .L_44)
	.align		4
.L_44:
        /*0064*/ 	.word	index@(_Z28gemm_half_q_half_gptq_kernelILi4ELb1ELb0EEvPK6__halfPKjS4_S2_PS0_iiiiiPKtibS2_i)
        /*0068*/ 	.word	0x00000000


	//----- nvinfo : EIATTR_MIN_STACK_SIZE
	.align		4
.L_45:
        /*006c*/ 	.byte	0x04, 0x12
        /*006e*/ 	.short	(.L_47 - .L_46)
	.align		4
.L_46:
        /*0070*/ 	.word	index@(_Z28gemm_half_q_half_gptq_kernelILi3ELb1ELb0EEvPK6__halfPKjS4_S2_PS0_iiiiiPKtibS2_i)
        /*0074*/ 	.word	0x00000000


	//----- nvinfo : EIATTR_MIN_STACK_SIZE
	.align		4
.L_47:
        /*0078*/ 	.byte	0x04, 0x12
        /*007a*/ 	.short	(.L_49 - .L_48)
	.align		4
.L_48:
        /*007c*/ 	.word	index@(_Z28gemm_half_q_half_gptq_kernelILi2ELb1ELb0EEvPK6__halfPKjS4_S2_PS0_iiiiiPKtibS2_i)
        /*0080*/ 	.word	0x00000000


	//----- nvinfo : EIATTR_MIN_STACK_SIZE
	.align		4
.L_49:
        /*0084*/ 	.byte	0x04, 0x12
        /*0086*/ 	.short	(.L_51 - .L_50)
	.align		4
.L_50:
        /*0088*/ 	.word	index@(_Z28gemm_half_q_half_gptq_kernelILi1ELb1ELb0EEvPK6__halfPKjS4_S2_PS0_iiiiiPKtibS2_i)
        /*008c*/ 	.word	0x00000000
.L_51:


//--------------------- .nv.compat                --------------------------
	.section	.nv.compat,"",@"SHT_CUDA_COMPAT_INFO"
	.align	4
        /*0000*/ 	.byte	0x02, 0x09, 0x00, 0x00, 0x02, 0x02, 0x01, 0x00, 0x02, 0x05, 0x05, 0x00, 0x03, 0x07, 0x01, 0x01
        /*0010*/ 	.byte	0x02, 0x03, 0x00, 0x00, 0x02, 0x06, 0x01, 0x00, 0x04, 0x0b, 0x08, 0x00, 0x00, 0x00, 0x00, 0x00
        /*0020*/ 	.byte	0x00, 0x00, 0x00, 0x00


//--------------------- .nv.info._Z28gemm_half_q_half_gptq_kernelILi4ELb1ELb0EEvPK6__halfPKjS4_S2_PS0_iiiiiPKtibS2_i --------------------------
	.section	.nv.info._Z28gemm_half_q_half_gptq_kernelILi4ELb1ELb0EEvPK6__halfPKjS4_S2_PS0_iiiiiPKtibS2_i,"",@"SHT_CUDA_INFO"
	.sectionflags	@""
	.align	4


	//----- nvinfo : EIATTR_CUDA_API_VERSION
	.align		4
        /*0000*/ 	.byte	0x04, 0x37
        /*0002*/ 	.short	(.L_53 - .L_52)
.L_52:
        /*0004*/ 	.word	0x00000082


	//----- nvinfo : EIATTR_KPARAM_INFO
	.align		4
.L_53:
        /*0008*/ 	.byte	0x04, 0x17
        /*000a*/ 	.short	(.L_55 - .L_54)
.L_54:
        /*000c*/ 	.word	0x00000000
        /*0010*/ 	.short	0x000e
        /*0012*/ 	.short	0x0058
        /*0014*/ 	.byte	0x00, 0xf0, 0x11, 0x00


	//----- nvinfo : EIATTR_KPARAM_INFO
	.align		4
.L_55:
        /*0018*/ 	.byte	0x04, 0x17
        /*001a*/ 	.short	(.L_57 - .L_56)
.L_56:
        /*001c*/ 	.word	0x00000000
        /*0020*/ 	.short	0x000d
        /*0022*/ 	.short	0x0050
        /*0024*/ 	.byte	0x00, 0xf0, 0x21, 0x00


	//----- nvinfo : EIATTR_KPARAM_INFO
	.align		4
.L_57:
        /*0028*/ 	.byte	0x04, 0x17
        /*002a*/ 	.short	(.L_59 - .L_58)
.L_58:
        /*002c*/ 	.word	0x00000000
        /*0030*/ 	.short	0x000c
        /*0032*/ 	.short	0x004c
        /*0034*/ 	.byte	0x00, 0xf0, 0x05, 0x00


	//----- nvinfo : EIATTR_KPARAM_INFO
	.align		4
.L_59:
        /*0038*/ 	.byte	0x04, 0x17
        /*003a*/ 	.short	(.L_61 - .L_60)
.L_60:
        /*003c*/ 	.word	0x00000000
        /*0040*/ 	.short	0x000b
        /*0042*/ 	.short	0x0048
        /*0044*/ 	.byte	0x00, 0xf0, 0x11, 0x00


	//----- nvinfo : EIATTR_KPARAM_INFO
	.align		4
.L_61:
        /*0048*/ 	.byte	0x04, 0x17
        /*004a*/ 	.short	(.L_63 - .L_62)
.L_62:
        /*004c*/ 	.word	0x00000000
        /*0050*/ 	.short	0x000a
        /*0052*/ 	.short	0x0040
        /*0054*/ 	.byte	0x00, 0xf0, 0x21, 0x00


	//----- nvinfo : EIATTR_KPARAM_INFO
	.align		4
.L_63:
        /*0058*/ 	.byte	0x04, 0x17
        /*005a*/ 	.short	(.L_65 - .L_64)
.L_64:
        /*005c*/ 	.word	0x00000000
        /*0060*/ 	.short	0x0009
        /*0062*/ 	.short	0x0038
        /*0064*/ 	.byte	0x00, 0xf0, 0x11, 0x00


	//----- nvinfo : EIATTR_KPARAM_INFO
	.align		4
.L_65:
        /*0068*/ 	.byte	0x04, 0x17
        /*006a*/ 	.short	(.L_67 - .L_66)
.L_66:
        /*006c*/ 	.word	0x00000000
        /*0070*/ 	.short	0x0008
        /*0072*/ 	.short	0x0034
        /*0074*/ 	.byte	0x00, 0xf0, 0x11, 0x00


	//----- nvinfo : EIATTR_KPARAM_INFO
	.align		4
.L_67:
        /*0078*/ 	.byte	0x04, 0x17
        /*007a*/ 	.short	(.L_69 - .L_68)
.L_68:
        /*007c*/ 	.word	0x00000000
        /*0080*/ 	.short	0x0007
        /*0082*/ 	.short	0x0030
        /*0084*/ 	.byte	0x00, 0xf0, 0x11, 0x00


	//----- nvinfo : EIATTR_KPARAM_INFO
	.align		4
.L_69:
        /*0088*/ 	.byte	0x04, 0x17
        /*008a*/ 	.short	(.L_71 - .L_70)
.L_70:
        /*008c*/ 	.word	0x00000000
        /*0090*/ 	.short	0x0006
        /*0092*/ 	.short	0x002c
        /*0094*/ 	.byte	0x00, 0xf0, 0x11, 0x00


	//----- nvinfo : EIATTR_KPARAM_INFO
	.align		4
.L_71:
        /*0098*/ 	.byte	0x04, 0x17
        /*009a*/ 	.short	(.L_73 - .L_72)
.L_72:
        /*009c*/ 	.word	0x00000000
        /*00a0*/ 	.short	0x0005
        /*00a2*/ 	.short	0x0028
        /*00a4*/ 	.byte	0x00, 0xf0, 0x11, 0x00


	//----- nvinfo : EIATTR_KPARAM_INFO
	.align		4
.L_73:
        /*00a8*/ 	.byte	0x04, 0x17
        /*00aa*/ 	.short	(.L_75 - .L_74)
.L_74:
        /*00ac*/ 	.word	0x00000000
        /*00b0*/ 	.short	0x0004
        /*00b2*/ 	.short	0x0020
        /*00b4*/ 	.byte	0x00, 0xf0, 0x21, 0x00


	//----- nvinfo : EIATTR_KPARAM_INFO
	.align		4
.L_75:
        /*00b8*/ 	.byte	0x04, 0x17
        /*00ba*/ 	.short	(.L_77 - .L_76)
.L_76:
        /*00bc*/ 	.word	0x00000000
        /*00c0*/ 	.short	0x0003
        /*00c2*/ 	.short	0x0018
        /*00c4*/ 	.byte	0x00, 0xf0, 0x21, 0x00


	//----- nvinfo : EIATTR_KPARAM_INFO
	.align		4
.L_77:
        /*00c8*/ 	.byte	0x04, 0x17
        /*00ca*/ 	.short	(.L_79 - .L_78)
.L_78:
        /*00cc*/ 	.word	0x00000000
        /*00d0*/ 	.short	0x0002
        /*00d2*/ 	.short	0x0010
        /*00d4*/ 	.byte	0x00, 0xf0, 0x21, 0x00


	//----- nvinfo : EIATTR_KPARAM_INFO
	.align		4
.L_79:
        /*00d8*/ 	.byte	0x04, 0x17
        /*00da*/ 	.short	(.L_81 - .L_80)
.L_80:
        /*00dc*/ 	.word	0x00000000
        /*00e0*/ 	.short	0x0001
        /*00e2*/ 	.short	0x0008
        /*00e4*/ 	.byte	0x00, 0xf0, 0x21, 0x00


	//----- nvinfo : EIATTR_KPARAM_INFO
	.align		4
.L_81:
        /*00e8*/ 	.byte	0x04, 0x17
        /*00ea*/ 	.short	(.L_83 - .L_82)
.L_82:
        /*00ec*/ 	.word	0x00000000
        /*00f0*/ 	.short	0x0000
        /*00f2*/ 	.short	0x0000
        /*00f4*/ 	.byte	0x00, 0xf0, 0x21, 0x00


	//----- nvinfo : EIATTR_SPARSE_MMA_MASK
	.align		4
.L_83:
        /*00f8*/ 	.byte	0x03, 0x50
        /*00fa*/ 	.short	0x0000


	//----- nvinfo : EIATTR_MAXREG_COUNT
	.align		4
        /*00fc*/ 	.byte	0x03, 0x1b
        /*00fe*/ 	.short	0x00ff


	//----- nvinfo : EIATTR_NUM_BARRIERS
	.align		4
        /*0100*/ 	.byte	0x02, 0x4c
        /*0102*/ 	.byte	0x01
	.zero		1


	//----- nvinfo : EIATTR_MERCURY_ISA_VERSION
	.align		4
        /*0104*/ 	.byte	0x03, 0x5f
        /*0106*/ 	.short	0x0101


	//----- nvinfo : EIATTR_EXIT_INSTR_OFFSETS
	.align		4
        /*0108*/ 	.byte	0x04, 0x1c
        /*010a*/ 	.short	(.L_85 - .L_84)


	//   ....[0]....
.L_84:
        /*010c*/ 	.word	0x00000050


	//   ....[1]....
        /*0110*/ 	.word	0x000002f0


	//   ....[2]....
        /*0114*/ 	.word	0x00000a10


	//   ....[3]....
        /*0118*/ 	.word	0x00004060


	//   ....[4]....
        /*011c*/ 	.word	0x00004340


	//   ....[5]....
        /*0120*/ 	.word	0x00004620


	//   ....[6]....
        /*0124*/ 	.word	0x000047e0


	//   ....[7]....
        /*0128*/ 	.word	0x00004890


	//   ....[8]....
        /*012c*/ 	.word	0x000048d0


	//----- nvinfo : EIATTR_CRS_STACK_SIZE
	.align		4
.L_85:
        /*0130*/ 	.byte	0x04, 0x1e
        /*0132*/ 	.short	(.L_87 - .L_86)
.L_86:
        /*0134*/ 	.word	0x00000000


	//----- nvinfo : EIATTR_CBANK_PARAM_SIZE
	.align		4
.L_87:
        /*0138*/ 	.byte	0x03, 0x19
        /*013a*/ 	.short	0x005c


	//----- nvinfo : EIATTR_PARAM_CBANK
	.align		4
        /*013c*/ 	.byte	0x04, 0x0a
        /*013e*/ 	.short	(.L_89 - .L_88)
	.align		4
.L_88:
        /*0140*/ 	.word	index@(.nv.constant0._Z28gemm_half_q_half_gptq_kernelILi4ELb1ELb0EEvPK6__halfPKjS4_S2_PS0_iiiiiPKtibS2_i)
        /*0144*/ 	.short	0x0210
        /*0146*/ 	.short	0x005c


	//----- nvinfo : EIATTR_SW_WAR
	.align		4
.L_89:
        /*0148*/ 	.byte	0x04, 0x36
        /*014a*/ 	.short	(.L_91 - .L_90)
.L_90:
        /*014c*/ 	.word	0x00000008
.L_91:


//--------------------- .nv.info._Z28gemm_half_q_half_gptq_kernelILi3ELb1ELb0EEvPK6__halfPKjS4_S2_PS0_iiiiiPKtibS2_i --------------------------
	.section	.nv.info._Z28gemm_half_q_half_gptq_kernelILi3ELb1ELb0EEvPK6__halfPKjS4_S2_PS0_iiiiiPKtibS2_i,"",@"SHT_CUDA_INFO"
	.sectionflags	@""
	.align	4


	//----- nvinfo : EIATTR_CUDA_API_VERSION
	.align		4
        /*0000*/ 	.byte	0x04, 0x37
        /*0002*/ 	.short	(.L_93 - .L_92)
.L_92:
        /*0004*/ 	.word	0x00000082


	//----- nvinfo : EIATTR_KPARAM_INFO
	.align		4
.L_93:
        /*0008*/ 	.byte	0x04, 0x17
        /*000a*/ 	.short	(.L_95 - .L_94)
.L_94:
        /*000c*/ 	.word	0x00000000
        /*0010*/ 	.short	0x000e
        /*0012*/ 	.short	0x0058
        /*0014*/ 	.byte	0x00, 0xf0, 0x11, 0x00


	//----- nvinfo : EIATTR_KPARAM_INFO
	.align		4
.L_95:
        /*0018*/ 	.byte	0x04, 0x17
        /*001a*/ 	.short	(.L_97 - .L_96)
.L_96:
        /*001c*/ 	.word	0x00000000
        /*0020*/ 	.short	0x000d
        /*0022*/ 	.short	0x0050
        /*0024*/ 	.byte	0x00, 0xf0, 0x21, 0x00


	//----- nvinfo : EIATTR_KPARAM_INFO
	.align		4
.L_97:
        /*0028*/ 	.byte	0x04, 0x17
        /*002a*/ 	.short	(.L_99 - .L_98)
.L_98:
        /*002c*/ 	.word	0x00000000
        /*0030*/ 	.short	0x000c
        /*0032*/ 	.short	0x004c
        /*0034*/ 	.byte	0x00, 0xf0, 0x05, 0x00


	//----- nvinfo : EIATTR_KPARAM_INFO
	.align		4
.L_99:
        /*0038*/ 	.byte	0x04, 0x17
        /*003a*/ 	.short	(.L_101 - .L_100)
.L_100:
        /*003c*/ 	.word	0x00000000
        /*0040*/ 	.short	0x000b
        /*0042*/ 	.short	0x0048
        /*0044*/ 	.byte	0x00, 0xf0, 0x11, 0x00


	//----- nvinfo : EIATTR_KPARAM_INFO
	.align		4
.L_101:
        /*0048*/ 	.byte	0x04, 0x17
        /*004a*/ 	.short	(.L_103 - .L_102)
.L_102:
        /*004c*/ 	.word	0x00000000
        /*0050*/ 	.short	0x000a
        /*0052*/ 	.short	0x0040
        /*0054*/ 	.byte	0x00, 0xf0, 0x21, 0x00


	//----- nvinfo : EIATTR_KPARAM_INFO
	.align		4
.L_103:
        /*0058*/ 	.byte	0x04, 0x17
        /*005a*/ 	.short	(.L_105 - .L_104)
.L_104:
        /*005c*/ 	.word	0x00000000
        /*0060*/ 	.short	0x0009
        /*0062*/ 	.short	0x0038
        /*0064*/ 	.byte	0x00, 0xf0, 0x11, 0x00


	//----- nvinfo : EIATTR_KPARAM_INFO
	.align		4
.L_105:
        /*0068*/ 	.byte	0x04, 0x17
        /*006a*/ 	.short	(.L_107 - .L_106)
.L_106:
        /*006c*/ 	.word	0x00000000
        /*0070*/ 	.short	0x0008
        /*0072*/ 	.short	0x0034
        /*0074*/ 	.byte	0x00, 0xf0, 0x11, 0x00


	//----- nvinfo : EIATTR_KPARAM_INFO
	.align		4
.L_107:
        /*0078*/ 	.byte	0x04, 0x17
        /*007a*/ 	.short	(.L_109 - .L_108)
.L_108:
        /*007c*/ 	.word	0x00000000
        /*0080*/ 	.short	0x0007
        /*0082*/ 	.short	0x0030
        /*0084*/ 	.byte	0x00, 0xf0, 0x11, 0x00


	//----- nvinfo : EIATTR_KPARAM_INFO
	.align		4
.L_109:
        /*0088*/ 	.byte	0x04, 0x17
        /*008a*/ 	.short	(.L_111 - .L_110)
.L_110:
        /*008c*/ 	.word	0x00000000
        /*0090*/ 	.short	0x0006
        /*0092*/ 	.short	0x002c
        /*0094*/ 	.byte	0x00, 0xf0, 0x11, 0x00


	//----- nvinfo : EIATTR_KPARAM_INFO
	.align		4
.L_111:
        /*0098*/ 	.byte	0x04, 0x17
        /*009a*/ 	.short	(.L_113 - .L_112)
.L_112:
        /*009c*/ 	.word	0x00000000
        /*00a0*/ 	.short	0x0005
        /*00a2*/ 	.short	0x0028
        /*00a4*/ 	.byte	0x00, 0xf0, 0x11, 0x00


	//----- nvinfo : EIATTR_KPARAM_INFO
	.align		4
.L_113:
        /*00a8*/ 	.byte	0x04, 0x17
        /*00aa*/ 	.short	(.L_115 - .L_114)
.L_114:
        /*00ac*/ 	.word	0x00000000
        /*00b0*/ 	.short	0x0004
        /*00b2*/ 	.short	0x0020
        /*00b4*/ 	.byte	0x00, 0xf0, 0x21, 0x00


	//----- nvinfo : EIATTR_KPARAM_INFO
	.align		4
.L_115:
        /*00b8*/ 	.byte	0x04, 0x17
        /*00ba*/ 	.short	(.L_117 - .L_116)
.L_116:
        /*00bc*/ 	.word	0x00000000
        /*00c0*/ 	.short	0x0003
        /*00c2*/ 	.short	0x0018
        /*00c4*/ 	.byte	0x00, 0xf0, 0x21, 0x00


	//----- nvinfo : EIATTR_KPARAM_INFO
	.align		4
.L_117:
        /*00c8*/ 	.byte	0x04, 0x17
        /*00ca*/ 	.short	(.L_119 - .L_118)
.L_118:
        /*00cc*/ 	.word	0x00000000
        /*00d0*/ 	.short	0x0002
        /*00d2*/ 	.short	0x0010
        /*00d4*/ 	.byte	0x00, 0xf0, 0x21, 0x00


	//----- nvinfo : EIATTR_KPARAM_INFO
	.align		4
.L_119:
        /*00d8*/ 	.byte	0x04, 0x17
        /*00da*/ 	.short	(.L_121 - .L_120)
.L_120:
        /*00dc*/ 	.word	0x00000000
        /*00e0*/ 	.short	0x0001
        /*00e2*/ 	.short	0x0008
        /*00e4*/ 	.byte	0x00, 0xf0, 0x21, 0x00


	//----- nvinfo : EIATTR_KPARAM_INFO
	.align		4
.L_121:
        /*00e8*/ 	.byte	0x04, 0x17
        /*00ea*/ 	.short	(.L_123 - .L_122)
.L_122:
        /*00ec*/ 	.word	0x00000000
        /*00f0*/ 	.short	0x0000
        /*00f2*/ 	.short	0x0000
        /*00f4*/ 	.byte	0x00, 0xf0, 0x21, 0x00


	//----- nvinfo : EIATTR_SPARSE_MMA_MASK
	.align		4
.L_123:
        /*00f8*/ 	.byte	0x03, 0x50
        /*00fa*/ 	.short	0x0000


	//----- nvinfo : EIATTR_MAXREG_COUNT
	.align		4
        /*00fc*/ 	.byte	0x03, 0x1b
        /*00fe*/ 	.short	0x00ff


	//----- nvinfo : EIATTR_NUM_BARRIERS
	.align		4
        /*0100*/ 	.byte	0x02, 0x4c
        /*0102*/ 	.byte	0x01
	.zero		1


	//----- nvinfo : EIATTR_MERCURY_ISA_VERSION
	.align		4
        /*0104*/ 	.byte	0x03, 0x5f
        /*0106*/ 	.short	0x0101


	//----- nvinfo : EIATTR_EXIT_INSTR_OFFSETS
	.align		4
        /*0108*/ 	.byte	0x04, 0x1c
        /*010a*/ 	.short	(.L_125 - .L_124)


	//   ....[0]....
.L_124:
        /*010c*/ 	.word	0x00000050


	//   ....[1]....
        /*0110*/ 	.word	0x00000280


	//   ....[2]....
        /*0114*/ 	.word	0x000009a0


	//   ....[3]....
        /*0118*/ 	.word	0x00003980


	//   ....[4]....
        /*011c*/ 	.word	0x00003c60


	//   ....[5]....
        /*0120*/ 	.word	0x00003e20


	//   ....[6]....
        /*0124*/ 	.word	0x00003ed0


	//   ....[7]....
        /*0128*/ 	.word	0x00003f10


	//----- nvinfo : EIATTR_CRS_STACK_SIZE
	.align		4
.L_125:
        /*012c*/ 	.byte	0x04, 0x1e
        /*012e*/ 	.short	(.L_127 - .L_126)
.L_126:
        /*0130*/ 	.word	0x00000000


	//----- nvinfo : EIATTR_CBANK_PARAM_SIZE
	.align		4
.L_127:
        /*0134*/ 	.byte	0x03, 0x19
        /*0136*/ 	.short	0x005c


	//----- nvinfo : EIATTR_PARAM_CBANK
	.align		4
        /*0138*/ 	.byte	0x04, 0x0a
        /*013a*/ 	.short	(.L_129 - .L_128)
	.align		4
.L_128:
        /*013c*/ 	.word	index@(.nv.constant0._Z28gemm_half_q_half_gptq_kernelILi3ELb1ELb0EEvPK6__halfPKjS4_S2_PS0_iiiiiPKtibS2_i)
        /*0140*/ 	.short	0x0210
        /*0142*/ 	.short	0x005c


	//----- nvinfo : EIATTR_SW_WAR
	.align		4
.L_129:
        /*0144*/ 	.byte	0x04, 0x36
        /*0146*/ 	.short	(.L_131 - .L_130)
.L_130:
        /*0148*/ 	.word	0x00000008
.L_131:


//--------------------- .nv.info._Z28gemm_half_q_half_gptq_kernelILi2ELb1ELb0EEvPK6__halfPKjS4_S2_PS0_iiiiiPKtibS2_i --------------------------
	.section	.nv.info._Z28gemm_half_q_half_gptq_kernelILi2ELb1ELb0EEvPK6__halfPKjS4_S2_PS0_iiiiiPKtibS2_i,"",@"SHT_CUDA_INFO"
	.sectionflags	@""
	.align	4


	//----- nvinfo : EIATTR_CUDA_API_VERSION
	.align		4
        /*0000*/ 	.byte	0x04, 0x37
        /*0002*/ 	.short	(.L_133 - .L_132)
.L_132:
        /*0004*/ 	.word	0x00000082


	//----- nvinfo : EIATTR_KPARAM_INFO
	.align		4
.L_133:
        /*0008*/ 	.byte	0x04, 0x17
        /*000a*/ 	.short	(.L_135 - .L_134)
.L_134:
        /*000c*/ 	.word	0x00000000
        /*0010*/ 	.short	0x000e
        /*0012*/ 	.short	0x0058
        /*0014*/ 	.byte	0x00, 0xf0, 0x11, 0x00


	//----- nvinfo : EIATTR_KPARAM_INFO
	.align		4
.L_135:
        /*0018*/ 	.byte	0x04, 0x17
        /*001a*/ 	.short	(.L_137 - .L_136)
.L_136:
        /*001c*/ 	.word	0x00000000
        /*0020*/ 	.short	0x000d
        /*0022*/ 	.short	0x0050
        /*0024*/ 	.byte	0x00, 0xf0, 0x21, 0x00


	//----- nvinfo : EIATTR_KPARAM_INFO
	.align		4
.L_137:
        /*0028*/ 	.byte	0x04, 0x17
        /*002a*/ 	.short	(.L_139 - .L_138)
.L_138:
        /*002c*/ 	.word	0x00000000
        /*0030*/ 	.short	0x000c
        /*0032*/ 	.short	0x004c
        /*0034*/ 	.byte	0x00, 0xf0, 0x05, 0x00


	//----- nvinfo : EIATTR_KPARAM_INFO
	.align		4
.L_139:
        /*0038*/ 	.byte	0x04, 0x17
        /*003a*/ 	.short	(.L_141 - .L_140)
.L_140:
        /*003c*/ 	.word	0x00000000
        /*0040*/ 	.short	0x000b
        /*0042*/ 	.short	0x0048
        /*0044*/ 	.byte	0x00, 0xf0, 0x11, 0x00


	//----- nvinfo : EIATTR_KPARAM_INFO
	.align		4
.L_141:
        /*0048*/ 	.byte	0x04, 0x17
        /*004a*/ 	.short	(.L_143 - .L_142)
.L_142:
        /*004c*/ 	.word	0x00000000
        /*0050*/ 	.short	0x000a
        /*0052*/ 	.short	0x0040
        /*0054*/ 	.byte	0x00, 0xf0, 0x21, 0x00


	//----- nvinfo : EIATTR_KPARAM_INFO
	.align		4
.L_143:
        /*0058*/ 	.byte	0x04, 0x17
        /*005a*/ 	.short	(.L_145 - .L_144)
.L_144:
        /*005c*/ 	.word	0x00000000
        /*0060*/ 	.short	0x0009
        /*0062*/ 	.short	0x0038
        /*0064*/ 	.byte	0x00, 0xf0, 0x11, 0x00


	//----- nvinfo : EIATTR_KPARAM_INFO
	.align		4
.L_145:
        /*0068*/ 	.byte	0x04, 0x17
        /*006a*/ 	.short	(.L_147 - .L_146)
.L_146:
        /*006c*/ 	.word	0x00000000
        /*0070*/ 	.short	0x0008
        /*0072*/ 	.short	0x0034
        /*0074*/ 	.byte	0x00, 0xf0, 0x11, 0x00


	//----- nvinfo : EIATTR_KPARAM_INFO
	.align		4
.L_147:
        /*0078*/ 	.byte	0x04, 0x17
        /*007a*/ 	.short	(.L_149 - .L_148)
.L_148:
        /*007c*/ 	.word	0x00000000
        /*0080*/ 	.short	0x0007
        /*0082*/ 	.short	0x0030
        /*0084*/ 	.byte	0x00, 0xf0, 0x11, 0x00


	//----- nvinfo : EIATTR_KPARAM_INFO
	.align		4
.L_149:
        /*0088*/ 	.byte	0x04, 0x17
        /*008a*/ 	.short	(.L_151 - .L_150)
.L_150:
        /*008c*/ 	.word	0x00000000
        /*0090*/ 	.short	0x0006
        /*0092*/ 	.short	0x002c
        /*0094*/ 	.byte	0x00, 0xf0, 0x11, 0x00


	//----- nvinfo : EIATTR_KPARAM_INFO
	.align		4
.L_151:
        /*0098*/ 	.byte	0x04, 0x17
        /*009a*/ 	.short	(.L_153 - .L_152)
.L_152:
        /*009c*/ 	.word	0x00000000
        /*00a0*/ 	.short	0x0005
        /*00a2*/ 	.short	0x0028
        /*00a4*/ 	.byte	0x00, 0xf0, 0x11, 0x00


	//----- nvinfo : EIATTR_KPARAM_INFO
	.align		4
.L_153:
        /*00a8*/ 	.byte	0x04, 0x17
        /*00aa*/ 	.short	(.L_155 - .L_154)
.L_154:
        /*00ac*/ 	.word	0x00000000
        /*00b0*/ 	.short	0x0004
        /*00b2*/ 	.short	0x0020
        /*00b4*/ 	.byte	0x00, 0xf0, 0x21, 0x00


	//----- nvinfo : EIATTR_KPARAM_INFO
	.align		4
.L_155:
        /*00b8*/ 	.byte	0x04, 0x17
        /*00ba*/ 	.short	(.L_157 - .L_156)
.L_156:
        /*00bc*/ 	.word	0x00000000
        /*00c0*/ 	.short	0x0003
        /*00c2*/ 	.short	0x0018
        /*00c4*/ 	.byte	0x00, 0xf0, 0x21, 0x00


	//----- nvinfo : EIATTR_KPARAM_INFO
	.align		4
.L_157:
        /*00c8*/ 	.byte	0x04, 0x17
        /*00ca*/ 	.short	(.L_159 - .L_158)
.L_158:
        /*00cc*/ 	.word	0x00000000
        /*00d0*/ 	.short	0x0002
        /*00d2*/ 	.short	0x0010
        /*00d4*/ 	.byte	0x00, 0xf0, 0x21, 0x00


	//----- nvinfo : EIATTR_KPARAM_INFO
	.align		4
.L_159:
        /*00d8*/ 	.byte	0x04, 0x17
        /*00da*/ 	.short	(.L_161 - .L_160)
.L_160:
        /*00dc*/ 	.word	0x00000000
        /*00e0*/ 	.short	0x0001
        /*00e2*/ 	.short	0x0008
        /*00e4*/ 	.byte	0x00, 0xf0, 0x21, 0x00


	//----- nvinfo : EIATTR_KPARAM_INFO
	.align		4
.L_161:
        /*00e8*/ 	.byte	0x04, 0x17
        /*00ea*/ 	.short	(.L_163 - .L_162)
.L_162:
        /*00ec*/ 	.word	0x00000000
        /*00f0*/ 	.short	0x0000
        /*00f2*/ 	.short	0x0000
        /*00f4*/ 	.byte	0x00, 0xf0, 0x21, 0x00


	//----- nvinfo : EIATTR_SPARSE_MMA_MASK
	.align		4
.L_163:
        /*00f8*/ 	.byte	0x03, 0x50
        /*00fa*/ 	.short	0x0000


	//----- nvinfo : EIATTR_MAXREG_COUNT
	.align		4
        /*00fc*/ 	.byte	0x03, 0x1b
        /*00fe*/ 	.short	0x00ff


	//----- nvinfo : EIATTR_NUM_BARRIERS
	.align		4
        /*0100*/ 	.byte	0x02, 0x4c
        /*0102*/ 	.byte	0x01
	.zero		1


	//----- nvinfo : EIATTR_MERCURY_ISA_VERSION
	.align		4
        /*0104*/ 	.byte	0x03, 0x5f
        /*0106*/ 	.short	0x0101


	//----- nvinfo : EIATTR_EXIT_INSTR_OFFSETS
	.align		4
        /*0108*/ 	.byte	0x04, 0x1c
        /*010a*/ 	.short	(.L_165 - .L_164)


	//   ....[0]....
.L_164:
        /*010c*/ 	.word	0x00000050


	//   ....[1]....
        /*0110*/ 	.word	0x00000140


	//   ....[2]....
        /*0114*/ 	.word	0x000008e0


	//   ....[3]....
        /*0118*/ 	.word	0x00003200


	//   ....[4]....
        /*011c*/ 	.word	0x000033c0


	//   ....[5]....
        /*0120*/ 	.word	0x00003470


	//   ....[6]....
        /*0124*/ 	.word	0x000034b0


	//----- nvinfo : EIATTR_CRS_STACK_SIZE
	.align		4
.L_165:
        /*0128*/ 	.byte	0x04, 0x1e
        /*012a*/ 	.short	(.L_167 - .L_166)
.L_166:
        /*012c*/ 	.word	0x00000000


	//----- nvinfo : EIATTR_CBANK_PARAM_SIZE
	.align		4
.L_167:
        /*0130*/ 	.byte	0x03, 0x19
        /*0132*/ 	.short	0x005c


	//----- nvinfo : EIATTR_PARAM_CBANK
	.align		4
        /*0134*/ 	.byte	0x04, 0x0a
        /*0136*/ 	.short	(.L_169 - .L_168)
	.align		4
.L_168:
        /*0138*/ 	.word	index@(.nv.constant0._Z28gemm_half_q_half_gptq_kernelILi2ELb1ELb0EEvPK6__halfPKjS4_S2_PS0_iiiiiPKtibS2_i)
        /*013c*/ 	.short	0x0210
        /*013e*/ 	.short	0x005c


	//----- nvinfo : EIATTR_SW_WAR
	.align		4
.L_169:
        /*0140*/ 	.byte	0x04, 0x36
        /*0142*/ 	.short	(.L_171 - .L_170)
.L_170:
        /*0144*/ 	.word	0x00000008
.L_171:


//--------------------- .nv.info._Z28gemm_half_q_half_gptq_kernelILi1ELb1ELb0EEvPK6__halfPKjS4_S2_PS0_iiiiiPKtibS2_i --------------------------
	.section	.nv.info._Z28gemm_half_q_half_gptq_kernelILi1ELb1ELb0EEvPK6__halfPKjS4_S2_PS0_iiiiiPKtibS2_i,"",@"SHT_CUDA_INFO"
	.sectionflags	@""
	.align	4


	//----- nvinfo : EIATTR_CUDA_API_VERSION
	.align		4
        /*0000*/ 	.byte	0x04, 0x37
        /*0002*/ 	.short	(.L_173 - .L_172)
.L_172:
        /*0004*/ 	.word	0x00000082


	//----- nvinfo : EIATTR_KPARAM_INFO
	.align		4
.L_173:
        /*0008*/ 	.byte	0x04, 0x17
        /*000a*/ 	.short	(.L_175 - .L_174)
.L_174:
        /*000c*/ 	.word	0x00000000
        /*0010*/ 	.short	0x000e
        /*0012*/ 	.short	0x0058
        /*0014*/ 	.byte	0x00, 0xf0, 0x11, 0x00


	//----- nvinfo : EIATTR_KPARAM_INFO
	.align		4
.L_175:
        /*0018*/ 	.byte	0x04, 0x17
        /*001a*/ 	.short	(.L_177 - .L_176)
.L_176:
        /*001c*/ 	.word	0x00000000
        /*0020*/ 	.short	0x000d
        /*0022*/ 	.short	0x0050
        /*0024*/ 	.byte	0x00, 0xf0, 0x21, 0x00


	//----- nvinfo : EIATTR_KPARAM_INFO
	.align		4
.L_177:
        /*0028*/ 	.byte	0x04, 0x17
        /*002a*/ 	.short	(.L_179 - .L_178)
.L_178:
        /*002c*/ 	.word	0x00000000
        /*0030*/ 	.short	0x000c
        /*0032*/ 	.short	0x004c
        /*0034*/ 	.byte	0x00, 0xf0, 0x05, 0x00


	//----- nvinfo : EIATTR_KPARAM_INFO
	.align		4
.L_179:
        /*0038*/ 	.byte	0x04, 0x17
        /*003a*/ 	.short	(.L_181 - .L_180)
.L_180:
        /*003c*/ 	.word	0x00000000
        /*0040*/ 	.short	0x000b
        /*0042*/ 	.short	0x0048
        /*0044*/ 	.byte	0x00, 0xf0, 0x11, 0x00


	//----- nvinfo : EIATTR_KPARAM_INFO
	.align		4
.L_181:
        /*0048*/ 	.byte	0x04, 0x17
        /*004a*/ 	.short	(.L_183 - .L_182)
.L_182:
        /*004c*/ 	.word	0x00000000
        /*0050*/ 	.short	0x000a
        /*0052*/ 	.short	0x0040
        /*0054*/ 	.byte	0x00, 0xf0, 0x21, 0x00


	//----- nvinfo : EIATTR_KPARAM_INFO
	.align		4
.L_183:
        /*0058*/ 	.byte	0x04, 0x17
        /*005a*/ 	.short	(.L_185 - .L_184)
.L_184:
        /*005c*/ 	.word	0x00000000
        /*0060*/ 	.short	0x0009
        /*0062*/ 	.short	0x0038
        /*0064*/ 	.byte	0x00, 0xf0, 0x11, 0x00


	//----- nvinfo : EIATTR_KPARAM_INFO
	.align		4
.L_185:
        /*0068*/ 	.byte	0x04, 0x17
        /*006a*/ 	.short	(.L_187 - .L_186)
.L_186:
        /*006c*/ 	.word	0x00000000
        /*0070*/ 	.short	0x0008
        /*0072*/ 	.short	0x0034
        /*0074*/ 	.byte	0x00, 0xf0, 0x11, 0x00


	//----- nvinfo : EIATTR_KPARAM_INFO
	.align		4
.L_187:
        /*0078*/ 	.byte	0x04, 0x17
        /*007a*/ 	.short	(.L_189 - .L_188)
.L_188:
        /*007c*/ 	.word	0x00000000
        /*0080*/ 	.short	0x0007
        /*0082*/ 	.short	0x0030
        /*0084*/ 	.byte	0x00, 0xf0, 0x11, 0x00


	//----- nvinfo : EIATTR_KPARAM_INFO
	.align		4
.L_189:
        /*0088*/ 	.byte	0x04, 0x17
        /*008a*/ 	.short	(.L_191 - .L_190)
.L_190:
        /*008c*/ 	.word	0x00000000
        /*0090*/ 	.short	0x0006
        /*0092*/ 	.short	0x002c
        /*0094*/ 	.byte	0x00, 0xf0, 0x11, 0x00


	//----- nvinfo : EIATTR_KPARAM_INFO
	.align		4
.L_191:
        /*0098*/ 	.byte	0x04, 0x17
        /*009a*/ 	.short	(.L_193 - .L_192)
.L_192:
        /*009c*/ 	.word	0x00000000
        /*00a0*/ 	.short	0x0005
        /*00a2*/ 	.short	0x0028
        /*00a4*/ 	.byte	0x00, 0xf0, 0x11, 0x00


	//----- nvinfo : EIATTR_KPARAM_INFO
	.align		4
.L_193:
        /*00a8*/ 	.byte	0x04, 0x17
        /*00aa*/ 	.short	(.L_195 - .L_194)
.L_194:
        /*00ac*/ 	.word	0x00000000
        /*00b0*/ 	.short	0x0004
        /*00b2*/ 	.short	0x0020
        /*00b4*/ 	.byte	0x00, 0xf0, 0x21, 0x00


	//----- nvinfo : EIATTR_KPARAM_INFO
	.align		4
.L_195:
        /*00b8*/ 	.byte	0x04, 0x17
        /*00ba*/ 	.short	(.L_197 - .L_196)
.L_196:
        /*00bc*/ 	.word	0x00000000
        /*00c0*/ 	.short	0x0003
        /*00c2*/ 	.short	0x0018
        /*00c4*/ 	.byte	0x00, 0xf0, 0x21, 0x00


	//----- nvinfo : EIATTR_KPARAM_INFO
	.align		4
.L_197:
        /*00c8*/ 	.byte	0x04, 0x17
        /*00ca*/ 	.short	(.L_199 - .L_198)
.L_198:
        /*00cc*/ 	.word	0x00000000
        /*00d0*/ 	.short	0x0002
        /*00d2*/ 	.short	0x0010
        /*00d4*/ 	.byte	0x00, 0xf0, 0x21, 0x00


	//----- nvinfo : EIATTR_KPARAM_INFO
	.align		4
.L_199:
        /*00d8*/ 	.byte	0x04, 0x17
        /*00da*/ 	.short	(.L_201 - .L_200)
.L_200:
        /*00dc*/ 	.word	0x00000000
        /*00e0*/ 	.short	0x0001
        /*00e2*/ 	.short	0x0008
        /*00e4*/ 	.byte	0x00, 0xf0, 0x21, 0x00


	//----- nvinfo : EIATTR_KPARAM_INFO
	.align		4
.L_201:
        /*00e8*/ 	.byte	0x04, 0x17
        /*00ea*/ 	.short	(.L_203 - .L_202)
.L_202:
        /*00ec*/ 	.word	0x00000000
        /*00f0*/ 	.short	0x0000
        /*00f2*/ 	.short	0x0000
        /*00f4*/ 	.byte	0x00, 0xf0, 0x21, 0x00


	//----- nvinfo : EIATTR_SPARSE_MMA_MASK
	.align		4
.L_203:
        /*00f8*/ 	.byte	0x03, 0x50
        /*00fa*/ 	.short	0x0000


	//----- nvinfo : EIATTR_MAXREG_COUNT
	.align		4
        /*00fc*/ 	.byte	0x03, 0x1b
        /*00fe*/ 	.short	0x00ff


	//----- nvinfo : EIATTR_NUM_BARRIERS
	.align		4
        /*0100*/ 	.byte	0x02, 0x4c
        /*0102*/ 	.byte	0x01
	.zero		1


	//----- nvinfo : EIATTR_MERCURY_ISA_VERSION
	.align		4
        /*0104*/ 	.byte	0x03, 0x5f
        /*0106*/ 	.short	0x0101


	//----- nvinfo : EIATTR_EXIT_INSTR_OFFSETS
	.align		4
        /*0108*/ 	.byte	0x04, 0x1c
        /*010a*/ 	.short	(.L_205 - .L_204)


	//   ....[0]....
.L_204:
        /*010c*/ 	.word	0x00000050


	//   ....[1]....
        /*0110*/ 	.word	0x000000a0


	//   ....[2]....
        /*0114*/ 	.word	0x00000350


	//   ....[3]....
        /*0118*/ 	.word	0x000022b0


	//   ....[4]....
        /*011c*/ 	.word	0x00002360


	//   ....[5]....
        /*0120*/ 	.word	0x000023a0


	//----- nvinfo : EIATTR_CRS_STACK_SIZE
	.align		4
.L_205:
        /*0124*/ 	.byte	0x04, 0x1e
        /*0126*/ 	.short	(.L_207 - .L_206)
.L_206:
        /*0128*/ 	.word	0x00000000


	//----- nvinfo : EIATTR_CBANK_PARAM_SIZE
	.align		4
.L_207:
        /*012c*/ 	.byte	0x03, 0x19
        /*012e*/ 	.short	0x005c


	//----- nvinfo : EIATTR_PARAM_CBANK
	.align		4
        /*0130*/ 	.byte	0x04, 0x0a
        /*0132*/ 	.short	(.L_209 - .L_208)
	.align		4
.L_208:
        /*0134*/ 	.word	index@(.nv.constant0._Z28gemm_half_q_half_gptq_kernelILi1ELb1ELb0EEvPK6__halfPKjS4_S2_PS0_iiiiiPKtibS2_i)
        /*0138*/ 	.short	0x0210
        /*013a*/ 	.short	0x005c


	//----- nvinfo : EIATTR_SW_WAR
	.align		4
.L_209:
        /*013c*/ 	.byte	0x04, 0x36
        /*013e*/ 	.short	(.L_211 - .L_210)
.L_210:
        /*0140*/ 	.word	0x00000008
.L_211:


//--------------------- .nv.callgraph             --------------------------
	.section	.nv.callgraph,"",@"SHT_CUDA_CALLGRAPH"
	.align	4
	.sectionentsize	8
	.align		4
        /*0000*/ 	.word	0x00000000
	.align		4
        /*0004*/ 	.word	0xffffffff
	.align		4
        /*0008*/ 	.word	0x00000000
	.align		4
        /*000c*/ 	.word	0xfffffffe
	.align		4
        /*0010*/ 	.word	0x00000000
	.align		4
        /*0014*/ 	.word	0xfffffffd
	.align		4
        /*0018*/ 	.word	0x00000000
	.align		4
        /*001c*/ 	.word	0xfffffffc


//--------------------- .nv.constant4             --------------------------
	.section	.nv.constant4,"a",@progbits
	.align	8
	.align		8
.nv.constant4:
        /*0000*/ 	.dword	_ZN45_INTERNAL_611efed6_14_unit_gptq_2_cu_ac59d5884cuda3std3__45__cpo5beginE
	.align		8
        /*0008*/ 	.dword	_ZN45_INTERNAL_611efed6_14_unit_gptq_2_cu_ac59d5884cuda3std3__45__cpo3endE
	.align		8
        /*0010*/ 	.dword	_ZN45_INTERNAL_611efed6_14_unit_gptq_2_cu_ac59d5884cuda3std3__45__cpo6cbeginE
	.align		8
        /*0018*/ 	.dword	_ZN45_INTERNAL_611efed6_14_unit_gptq_2_cu_ac59d5884cuda3std3__45__cpo4cendE
	.align		8
        /*0020*/ 	.dword	_ZN45_INTERNAL_611efed6_14_unit_gptq_2_cu_ac59d5884cuda3std3__45__cpo6rbeginE
	.align		8
        /*0028*/ 	.dword	_ZN45_INTERNAL_611efed6_14_unit_gptq_2_cu_ac59d5884cuda3std3__45__cpo4rendE
	.align		8
        /*0030*/ 	.dword	_ZN45_INTERNAL_611efed6_14_unit_gptq_2_cu_ac59d5884cuda3std3__45__cpo7crbeginE
	.align		8
        /*0038*/ 	.dword	_ZN45_INTERNAL_611efed6_14_unit_gptq_2_cu_ac59d5884cuda3std3__45__cpo5crendE
	.align		8
        /*0040*/ 	.dword	_ZN45_INTERNAL_611efed6_14_unit_gptq_2_cu_ac59d5884cuda3std3__447_GLOBAL__N__611efed6_14_unit_gptq_2_cu_ac59d5886ignoreE
	.align		8
        /*0048*/ 	.dword	_ZN45_INTERNAL_611efed6_14_unit_gptq_2_cu_ac59d5884cuda3std3__419piecewise_constructE
	.align		8
        /*0050*/ 	.dword	_ZN45_INTERNAL_611efed6_14_unit_gptq_2_cu_ac59d5884cuda3std3__48in_placeE
	.align		8
        /*0058*/ 	.dword	_ZN45_INTERNAL_611efed6_14_unit_gptq_2_cu_ac59d5884cuda3std3__420unreachable_sentinelE
	.align		8
        /*0060*/ 	.dword	_ZN45_INTERNAL_611efed6_14_unit_gptq_2_cu_ac59d5884cuda3std6ranges3__45__cpo4swapE
	.align		8
        /*0068*/ 	.dword	_ZN45_INTERNAL_611efed6_14_unit_gptq_2_cu_ac59d5884cuda3std6ranges3__45__cpo9iter_moveE
	.align		8
        /*0070*/ 	.dword	_ZN45_INTERNAL_611efed6_14_unit_gptq_2_cu_ac59d5884cuda3std6ranges3__45__cpo5beginE
	.align		8
        /*0078*/ 	.dword	_ZN45_INTERNAL_611efed6_14_unit_gptq_2_cu_ac59d5884cuda3std6ranges3__45__cpo3endE
	.align		8
        /*0080*/ 	.dword	_ZN45_INTERNAL_611efed6_14_unit_gptq_2_cu_ac59d5884cuda3std6ranges3__45__cpo6cbeginE
	.align		8
        /*0088*/ 	.dword	_ZN45_INTERNAL_611efed6_14_unit_gptq_2_cu_ac59d5884cuda3std6ranges3__45__cpo4cendE
	.align		8
        /*0090*/ 	.dword	_ZN45_INTERNAL_611efed6_14_unit_gptq_2_cu_ac59d5884cuda3std6ranges3__45__cpo7advanceE
	.align		8
        /*0098*/ 	.dword	_ZN45_INTERNAL_611efed6_14_unit_gptq_2_cu_ac59d5884cuda3std6ranges3__45__cpo9iter_swapE
	.align		8
        /*00a0*/ 	.dword	_ZN45_INTERNAL_611efed6_14_unit_gptq_2_cu_ac59d5884cuda3std6ranges3__45__cpo4nextE
	.align		8
        /*00a8*/ 	.dword	_ZN45_INTERNAL_611efed6_14_unit_gptq_2_cu_ac59d5884cuda3std6ranges3__45__cpo4prevE
	.align		8
        /*00b0*/ 	.dword	_ZN45_INTERNAL_611efed6_14_unit_gptq_2_cu_ac59d5884cuda3std6ranges3__45__cpo4dataE
	.align		8
        /*00b8*/ 	.dword	_ZN45_INTERNAL_611efed6_14_unit_gptq_2_cu_ac59d5884cuda3std6ranges3__45__cpo5cdataE
	.align		8
        /*00c0*/ 	.dword	_ZN45_INTERNAL_611efed6_14_unit_gptq_2_cu_ac59d5884cuda3std6ranges3__45__cpo4sizeE
	.align		8
        /*00c8*/ 	.dword	_ZN45_INTERNAL_611efed6_14_unit_gptq_2_cu_ac59d5884cuda3std6ranges3__45__cpo5ssizeE
	.align		8
        /*00d0*/ 	.dword	_ZN45_INTERNAL_611efed6_14_unit_gptq_2_cu_ac59d5884cuda3std6ranges3__45__cpo8distanceE
	.align		8
        /*00d8*/ 	.dword	_ZN45_INTERNAL_611efed6_14_unit_gptq_2_cu_ac59d5886thrust23THRUST_300001_SM_900_NS6system6detail10sequential3seqE


//--------------------- .text._Z28gemm_half_q_half_gptq_kernelILi4ELb1ELb0EEvPK6__halfPKjS4_S2_PS0_iiiiiPKtibS2_i --------------------------
	.section	.text._Z28gemm_half_q_half_gptq_kernelILi4ELb1ELb0EEvPK6__halfPKjS4_S2_PS0_iiiiiPKtibS2_i,"ax",@progbits
	.align	128
        .global         _Z28gemm_half_q_half_gptq_kernelILi4ELb1ELb0EEvPK6__halfPKjS4_S2_PS0_iiiiiPKtibS2_i
        .type           _Z28gemm_half_q_half_gptq_kernelILi4ELb1ELb0EEvPK6__halfPKjS4_S2_PS0_iiiiiPKtibS2_i,@function
        .size           _Z28gemm_half_q_half_gptq_kernelILi4ELb1ELb0EEvPK6__halfPKjS4_S2_PS0_iiiiiPKtibS2_i,(.L_x_158 - _Z28gemm_half_q_half_gptq_kernelILi4ELb1ELb0EEvPK6__halfPKjS4_S2_PS0_iiiiiPKtibS2_i)
        .other          _Z28gemm_half_q_half_gptq_kernelILi4ELb1ELb0EEvPK6__halfPKjS4_S2_PS0_iiiiiPKtibS2_i,@"STO_CUDA_ENTRY STV_DEFAULT"
_Z28gemm_half_q_half_gptq_kernelILi4ELb1ELb0EEvPK6__halfPKjS4_S2_PS0_iiiiiPKtibS2_i:
.text._Z28gemm_half_q_half_gptq_kernelILi4ELb1ELb0EEvPK6__halfPKjS4_S2_PS0_iiiiiPKtibS2_i:
[----:B------:R-:W-:Y:S01]  /*0000*/  LDC R1, c[0x0][0x28] ;  /* 0x00000a00ff017b82 */ /* 0x000fe20000000800 */
[----:B------:R-:W0:Y:S07]  /*0010*/  S2R R0, SR_CTAID.Y ;  /* 0x0000000000007919 */ /* 0x000e2e0000002600 */
[----:B------:R-:W0:Y:S02]  /*0020*/  LDC R57, c[0x0][0x238] ;  /* 0x00008e00ff397b82 */ /* 0x000e240000000800 */
[----:B0-----:R-:W-:-:S05]  /*0030*/  IMAD R57, R0, -0x4, R57 ;  /* 0xfffffffc00397824 */ /* 0x001fca00078e0239 */
[----:B------:R-:W-:-:S13]  /*0040*/  ISETP.GE.AND P0, PT, R57, 0x1, PT ;  /* 0x000000013900780c */ /* 0x000fda0003f06270 */
[----:B------:R-:W-:Y:S05]  /*0050*/  @!P0 EXIT ;  /* 0x000000000000894d */ /* 0x000fea0003800000 */
[----:B------:R-:W0:Y:S01]  /*0060*/  LDC.64 R4, c[0x0][0x260] ;  /* 0x00009800ff047b82 */ /* 0x000e220000000a00 */
[----:B------:R-:W-:-:S07]  /*0070*/  ULDC.64 UR8, c[0x0][0x208] ;  /* 0x0000820000087ab9 */ /* 0x000fce0000000a00 */
[----:B------:R-:W1:Y:S01]  /*0080*/  S2UR UR11, SR_CTAID.Z ;  /* 0x00000000000b79c3 */ /* 0x000e620000002700 */
[----:B------:R-:W2:Y:S07]  /*0090*/  S2R R2, SR_TID.X ;  /* 0x0000000000027919 */ /* 0x000eae0000002100 */
[----:B------:R-:W3:Y:S01]  /*00a0*/  LDC R3, c[0x0][0x240] ;  /* 0x00009000ff037b82 */ /* 0x000ee20000000800 */
[----:B0-----:R-:W4:Y:S01]  /*00b0*/  LDG.E.U16 R55, desc[UR8][R4.64] ;  /* 0x0000000804377981 */ /* 0x001f22000c1e1500 */
[----:B------:R-:W-:-:S06]  /*00c0*/  VIMNMX R57, R57, 0x4, PT ;  /* 0x0000000439397848 */ /* 0x000fcc0003fe0100 */
[----:B------:R-:W0:Y:S01]  /*00d0*/  S2UR UR4, SR_CTAID.X ;  /* 0x00000000000479c3 */ /* 0x000e220000002500 */
[----:B------:R-:W-:Y:S02]  /*00e0*/  PRMT R54, RZ, 0x7610, R54 ;  /* 0x00007610ff367816 */ /* 0x000fe40000000036 */
[----:B------:R-:W-:Y:S02]  /*00f0*/  ISETP.GE.AND P1, PT, R57, 0x2, PT ;  /* 0x000000023900780c */ /* 0x000fe40003f26270 */
[----:B------:R-:W-:Y:S01]  /*0100*/  PRMT R53, RZ, 0x7610, R53 ;  /* 0x00007610ff357816 */ /* 0x000fe20000000035 */
[----:B-1----:R-:W-:Y:S01]  /*0110*/  USHF.L.U32 UR10, UR11, 0x7, URZ ;  /* 0x000000070b0a7899 */ /* 0x002fe2000800063f */
[----:B------:R-:W-:Y:S02]  /*0120*/  PRMT R52, RZ, 0x7610, R52 ;  /* 0x00007610ff347816 */ /* 0x000fe40000000034 */
[----:B----4-:R-:W-:-:S07]  /*0130*/  PRMT R8, R55, 0x7610, R8 ;  /* 0x0000761037087816 */ /* 0x010fce0000000008 */
[----:B0-23--:R-:W-:Y:S05]  /*0140*/  @!P1 BRA `(.L_x_0) ;  /* 0x0000000000549947 */ /* 0x00dfea0003800000 */
[----:B------:R-:W0:Y:S08]  /*0150*/  LDC R11, c[0x0][0x268] ;  /* 0x00009a00ff0b7b82 */ /* 0x000e300000000800 */
[----:B------:R-:W1:Y:S01]  /*0160*/  LDC.64 R4, c[0x0][0x260] ;  /* 0x00009800ff047b82 */ /* 0x000e620000000a00 */
[----:B0-----:R-:W-:Y:S02]  /*0170*/  SHF.R.S32.HI R9, RZ, 0x1f, R11 ;  /* 0x0000001fff097819 */ /* 0x001fe4000001140b */
[----:B------:R-:W-:-:S02]  /*0180*/  SHF.L.U32 R7, R11, 0x1, RZ ;  /* 0x000000010b077819 */ /* 0x000fc400000006ff */
[----:B------:R-:W-:Y:S02]  /*0190*/  SHF.L.U64.HI R10, R11, 0x1, R9 ;  /* 0x000000010b0a7819 */ /* 0x000fe40000010209 */
[----:B-1----:R-:W-:-:S04]  /*01a0*/  IADD3 R4, P0, R7, R4, RZ ;  /* 0x0000000407047210 */ /* 0x002fc80007f1e0ff */
[----:B------:R-:W-:-:S05]  /*01b0*/  IADD3.X R5, R10, R5, RZ, P0, !PT ;  /* 0x000000050a057210 */ /* 0x000fca00007fe4ff */
[----:B------:R-:W2:Y:S01]  /*01c0*/  LDG.E.U16 R52, desc[UR8][R4.64] ;  /* 0x0000000804347981 */ /* 0x000ea2000c1e1500 */
[----:B------:R-:W-:Y:S02]  /*01d0*/  ISETP.NE.AND P0, PT, R57, 0x2, PT ;  /* 0x000000023900780c */ /* 0x000fe40003f05270 */
[----:B--2---:R-:W-:-:S11]  /*01e0*/  LOP3.LUT R8, R52, R55, RZ, 0xfc, !PT ;  /* 0x0000003734087212 */ /* 0x004fd600078efcff */
[----:B------:R-:W-:Y:S05]  /*01f0*/  @!P0 BRA `(.L_x_0) ;  /* 0x0000000000288947 */ /* 0x000fea0003800000 */
[----:B------:R-:W-:Y:S02]  /*0200*/  ISETP.GE.AND P0, PT, R57, 0x4, PT ;  /* 0x000000043900780c */ /* 0x000fe40003f06270 */
[----:B------:R-:W-:-:S04]  /*0210*/  IADD3 R6, P2, R4, R7, RZ ;  /* 0x0000000704067210 */ /* 0x000fc80007f5e0ff */
[----:B------:R-:W-:-:S05]  /*0220*/  IADD3.X R7, R5, R10, RZ, P2, !PT ;  /* 0x0000000a05077210 */ /* 0x000fca00017fe4ff */
[----:B------:R-:W2:Y:S02]  /*0230*/  LDG.E.U16 R53, desc[UR8][R6.64] ;  /* 0x0000000806357981 */ /* 0x000ea4000c1e1500 */
[----:B------:R-:W-:-:S04]  /*0240*/  @P0 LEA R4, P2, R11, R4, 0x2 ;  /* 0x000000040b040211 */ /* 0x000fc800078410ff */
[----:B------:R-:W-:-:S05]  /*0250*/  @P0 LEA.HI.X R5, R11, R5, R9, 0x2, P2 ;  /* 0x000000050b050211 */ /* 0x000fca00010f1409 */
[----:B------:R-:W3:Y:S01]  /*0260*/  @P0 LDG.E.U16 R54, desc[UR8][R4.64] ;  /* 0x0000000804360981 */ /* 0x000ee2000c1e1500 */
[----:B--2---:R-:W-:-:S04]  /*0270*/  LOP3.LUT R8, R53, R8, RZ, 0xfc, !PT ;  /* 0x0000000835087212 */ /* 0x004fc800078efcff */
[----:B---3--:R-:W-:-:S04]  /*0280*/  @P0 LOP3.LUT R9, R54, R8, RZ, 0xfc, !PT ;  /* 0x0000000836090212 */ /* 0x008fc800078efcff */
[----:B------:R-:W-:-:S07]  /*0290*/  @P0 PRMT R8, R9, 0x7610, R8 ;  /* 0x0000761009080816 */ /* 0x000fce0000000008 */
.L_x_0:
[----:B------:R-:W-:Y:S02]  /*02a0*/  PRMT R4, R8, 0x9910, RZ ;  /* 0x0000991008047816 */ /* 0x000fe400000000ff */
[----:B------:R-:W-:Y:S02]  /*02b0*/  MOV R6, UR10 ;  /* 0x0000000a00067c02 */ /* 0x000fe40008000f00 */
[----:B------:R-:W-:Y:S02]  /*02c0*/  ISETP.NE.AND P0, PT, R4, RZ, PT ;  /* 0x000000ff0400720c */ /* 0x000fe40003f05270 */
[----:B------:R-:W-:-:S04]  /*02d0*/  VIADDMNMX R6, R6, 0x80, R3, PT ;  /* 0x0000008006067846 */ /* 0x000fc80003800103 */
[----:B------:R-:W-:-:S07]  /*02e0*/  R2UR UR7, R6 ;  /* 0x00000000060772ca */ /* 0x000fce00000e0000 */
[----:B------:R-:W-:Y:S08]  /*02f0*/  @!P0 EXIT ;  /* 0x000000000000894d */ /* 0x000ff00003800000 */
[----:B------:R-:W-:Y:S01]  /*0300*/  IADD3 R5, R2, UR10, RZ ;  /* 0x0000000a02057c10 */ /* 0x000fe2000fffe0ff */
[----:B------:R-:W-:Y:S01]  /*0310*/  USHF.L.U32 UR4, UR4, 0x9, URZ ;  /* 0x0000000904047899 */ /* 0x000fe2000800063f */
[----:B------:R-:W-:Y:S02]  /*0320*/  BSSY B0, `(.L_x_1) ;  /* 0x000006c000007945 */ /* 0x000fe40003800000 */
[----:B------:R-:W-:-:S03]  /*0330*/  ISETP.GE.AND P0, PT, R5, UR7, PT ;  /* 0x0000000705007c0c */ /* 0x000fc6000bf06270 */
[----:B------:R-:W-:-:S10]  /*0340*/  LEA R56, R2, UR4, 0x2 ;  /* 0x0000000402387c11 */ /* 0x000fd4000f8e10ff */
[----:B------:R-:W-:Y:S05]  /*0350*/  @P0 BRA `(.L_x_2) ;  /* 0x0000000400a00947 */ /* 0x000fea0003800000 */
[----:B------:R-:W-:Y:S01]  /*0360*/  ULDC.64 UR12, c[0x0][0x250] ;  /* 0x00009400000c7ab9 */ /* 0x000fe20000000a00 */
[----:B------:R-:W-:Y:S02]  /*0370*/  SHF.R.S32.HI R4, RZ, 0x1f, R5 ;  /* 0x0000001fff047819 */ /* 0x000fe40000011405 */
[----:B------:R-:W-:-:S04]  /*0380*/  ISETP.NE.U32.AND P0, PT, RZ, UR12, PT ;  /* 0x0000000cff007c0c */ /* 0x000fc8000bf05070 */
[----:B------:R-:W-:-:S13]  /*0390*/  ISETP.NE.AND.EX P0, PT, RZ, UR13, PT, P0 ;  /* 0x0000000dff007c0c */ /* 0x000fda000bf05300 */
[----:B------:R-:W-:Y:S05]  /*03a0*/  @!P0 BRA `(.L_x_3) ;  /* 0x0000000000d08947 */ /* 0x000fea0003800000 */
[----:B------:R-:W-:-:S04]  /*03b0*/  LEA R6, P0, R5, UR12, 0x1 ;  /* 0x0000000c05067c11 */ /* 0x000fc8000f8008ff */
[----:B------:R-:W-:Y:S01]  /*03c0*/  LEA.HI.X R7, R5, UR13, R4, 0x1, P0 ;  /* 0x0000000d05077c11 */ /* 0x000fe200080f0c04 */
[----:B------:R-:W0:Y:S01]  /*03d0*/  S2UR UR6, SR_CgaCtaId ;  /* 0x00000000000679c3 */ /* 0x000e220000008800 */
[----:B------:R-:W-:Y:S01]  /*03e0*/  ISETP.GT.AND P2, PT, R57, 0x3, PT ;  /* 0x000000033900780c */ /* 0x000fe20003f44270 */
[----:B------:R-:W-:Y:S01]  /*03f0*/  UMOV UR5, 0x400 ;  /* 0x0000040000057882 */ /* 0x000fe20000000000 */
[----:B------:R-:W-:Y:S01]  /*0400*/  ULDC.64 UR12, c[0x0][0x210] ;  /* 0x00008400000c7ab9 */ /* 0x000fe20000000a00 */
[----:B------:R-:W2:Y:S01]  /*0410*/  LDG.E.U16.CONSTANT R6, desc[UR8][R6.64] ;  /* 0x0000000806067981 */ /* 0x000ea2000c1e9500 */
[----:B------:R-:W-:Y:S01]  /*0420*/  IMAD R4, R0, R3, RZ ;  /* 0x0000000300047224 */ /* 0x000fe200078e02ff */
[----:B------:R-:W-:-:S04]  /*0430*/  HFMA2.MMA R14, -RZ, RZ, 0, 0 ;  /* 0x00000000ff0e7435 */ /* 0x000fc800000001ff */
[----:B------:R-:W-:Y:S01]  /*0440*/  SHF.L.U32 R5, R4, 0x2, RZ ;  /* 0x0000000204057819 */ /* 0x000fe200000006ff */
[----:B0-----:R-:W-:-:S06]  /*0450*/  ULEA UR5, UR6, UR5, 0x18 ;  /* 0x0000000506057291 */ /* 0x001fcc000f8ec03f */
[----:B------:R-:W-:Y:S02]  /*0460*/  LEA R12, R2, UR5, 0x1 ;  /* 0x00000005020c7c11 */ /* 0x000fe4000f8e08ff */
[----:B--2---:R-:W-:-:S04]  /*0470*/  IADD3 R8, P0, R6, R5, RZ ;  /* 0x0000000506087210 */ /* 0x004fc80007f1e0ff */
[----:B------:R-:W-:Y:S02]  /*0480*/  LEA.HI.X.SX32 R5, R5, RZ, 0x1, P0 ;  /* 0x000000ff05057211 */ /* 0x000fe400000f0eff */
[----:B------:R-:W-:-:S04]  /*0490*/  LEA R4, P0, R8, UR12, 0x1 ;  /* 0x0000000c08047c11 */ /* 0x000fc8000f8008ff */
[----:B------:R-:W-:Y:S02]  /*04a0*/  LEA.HI.X R5, R8, UR13, R5, 0x1, P0 ;  /* 0x0000000d08057c11 */ /* 0x000fe400080f0c05 */
[----:B------:R-:W-:Y:S01]  /*04b0*/  PLOP3.LUT P0, PT, PT, PT, PT, 0x80, 0x0 ;  /* 0x000000000000781c */ /* 0x000fe20003f0f070 */
[----:B------:R-:W-:-:S12]  /*04c0*/  @!P2 BRA `(.L_x_4) ;  /* 0x000000000048a947 */ /* 0x000fd80003800000 */
[----:B------:R-:W-:Y:S02]  /*04d0*/  PLOP3.LUT P0, PT, PT, PT, PT, 0x8, 0x0 ;  /* 0x000000000000781c */ /* 0x000fe40003f0e170 */
[----:B------:R-:W-:-:S11]  /*04e0*/  IADD3 R17, R57, -0x3, RZ ;  /* 0xfffffffd39117810 */ /* 0x000fd60007ffe0ff */
.L_x_5:
[C---:B------:R-:W-:Y:S01]  /*04f0*/  IMAD.WIDE R6, R3.reuse, 0x2, R4 ;  /* 0x0000000203067825 */ /* 0x040fe200078e0204 */
[----:B------:R0:W2:Y:S03]  /*0500*/  LDG.E.U16.CONSTANT R13, desc[UR8][R4.64] ;  /* 0x00000008040d7981 */ /* 0x0000a6000c1e9500 */
[C---:B------:R-:W-:Y:S02]  /*0510*/  IMAD.WIDE R8, R3.reuse, 0x2, R6 ;  /* 0x0000000203087825 */ /* 0x040fe400078e0206 */
[----:B------:R-:W3:Y:S02]  /*0520*/  LDG.E.U16.CONSTANT R7, desc[UR8][R6.64] ;  /* 0x0000000806077981 */ /* 0x000ee4000c1e9500 */
[----:B------:R-:W-:Y:S02]  /*0530*/  IMAD.WIDE R10, R3, 0x2, R8 ;  /* 0x00000002030a7825 */ /* 0x000fe400078e0208 */
[----:B------:R-:W4:Y:S04]  /*0540*/  LDG.E.U16.CONSTANT R9, desc[UR8][R8.64] ;  /* 0x0000000808097981 */ /* 0x000f28000c1e9500 */
[----:B------:R-:W5:Y:S01]  /*0550*/  LDG.E.U16.CONSTANT R15, desc[UR8][R10.64] ;  /* 0x000000080a0f7981 */ /* 0x000f62000c1e9500 */
[----:B------:R-:W-:-:S04]  /*0560*/  IADD3 R14, R14, 0x4, RZ ;  /* 0x000000040e0e7810 */ /* 0x000fc80007ffe0ff */
[----:B------:R-:W-:Y:S01]  /*0570*/  ISETP.GE.AND P2, PT, R14, R17, PT ;  /* 0x000000110e00720c */ /* 0x000fe20003f46270 */
[----:B0-----:R-:W-:Y:S01]  /*0580*/  IMAD.WIDE R4, R3, 0x2, R10 ;  /* 0x0000000203047825 */ /* 0x001fe200078e020a */
[----:B--2---:R-:W-:Y:S04]  /*0590*/  STS.U16 [R12], R13 ;  /* 0x0000000d0c007388 */ /* 0x004fe80000000400 */
[----:B---3--:R-:W-:Y:S04]  /*05a0*/  STS.U16 [R12+0x100], R7 ;  /* 0x000100070c007388 */ /* 0x008fe80000000400 */
[----:B----4-:R-:W-:Y:S04]  /*05b0*/  STS.U16 [R12+0x200], R9 ;  /* 0x000200090c007388 */ /* 0x010fe80000000400 */
[----:B-----5:R0:W-:Y:S02]  /*05c0*/  STS.U16 [R12+0x300], R15 ;  /* 0x0003000f0c007388 */ /* 0x0201e40000000400 */
[----:B0-----:R-:W-:Y:S01]  /*05d0*/  IADD3 R12, R12, 0x400, RZ ;  /* 0x000004000c0c7810 */ /* 0x001fe20007ffe0ff */
[----:B------:R-:W-:Y:S06]  /*05e0*/  @!P2 BRA `(.L_x_5) ;  /* 0xfffffffc00c0a947 */ /* 0x000fec000383ffff */
.L_x_4:
[----:B------:R-:W-:-:S04]  /*05f0*/  IADD3 R6, R57, -R14, RZ ;  /* 0x8000000e39067210 */ /* 0x000fc80007ffe0ff */
[----:B------:R-:W-:-:S13]  /*0600*/  ISETP.GT.AND P2, PT, R6, 0x1, PT ;  /* 0x000000010600780c */ /* 0x000fda0003f44270 */
[C---:B------:R-:W-:Y:S01]  /*0610*/  @P2 IMAD.WIDE R6, R3.reuse, 0x2, R4 ;  /* 0x0000000203062825 */ /* 0x040fe200078e0204 */
[----:B------:R0:W2:Y:S04]  /*0620*/  @P2 LDG.E.U16.CONSTANT R9, desc[UR8][R4.64] ;  /* 0x0000000804092981 */ /* 0x0000a8000c1e9500 */
[----:B------:R-:W3:Y:S01]  /*0630*/  @P2 LDG.E.U16.CONSTANT R11, desc[UR8][R6.64] ;  /* 0x00000008060b2981 */ /* 0x000ee2000c1e9500 */
[----:B------:R-:W-:Y:S02]  /*0640*/  @P2 PLOP3.LUT P0, PT, PT, PT, PT, 0x8, 0x0 ;  /* 0x000000000000281c */ /* 0x000fe40003f0e170 */
[----:B------:R-:W-:Y:S01]  /*0650*/  @P2 IADD3 R14, R14, 0x2, RZ ;  /* 0x000000020e0e2810 */ /* 0x000fe20007ffe0ff */
[----:B0-----:R-:W-:-:S03]  /*0660*/  @P2 IMAD.WIDE R4, R3, 0x2, R6 ;  /* 0x0000000203042825 */ /* 0x001fc600078e0206 */
[----:B------:R-:W-:Y:S01]  /*0670*/  ISETP.LT.OR P0, PT, R14, R57, P0 ;  /* 0x000000390e00720c */ /* 0x000fe20000701670 */
[----:B--2---:R-:W-:Y:S04]  /*0680*/  @P2 STS.U16 [R12], R9 ;  /* 0x000000090c002388 */ /* 0x004fe80000000400 */
[----:B---3--:R0:W-:Y:S02]  /*0690*/  @P2 STS.U16 [R12+0x100], R11 ;  /* 0x0001000b0c002388 */ /* 0x0081e40000000400 */
[----:B0-----:R-:W-:-:S06]  /*06a0*/  @P2 IADD3 R12, R12, 0x200, RZ ;  /* 0x000002000c0c2810 */ /* 0x001fcc0007ffe0ff */
[----:B------:R-:W-:Y:S05]  /*06b0*/  @!P0 BRA `(.L_x_2) ;  /* 0x0000000000c88947 */ /* 0x000fea0003800000 */
[----:B------:R-:W2:Y:S04]  /*06c0*/  LDG.E.U16.CONSTANT R5, desc[UR8][R4.64] ;  /* 0x0000000804057981 */ /* 0x000ea8000c1e9500 */
[----:B--2---:R0:W-:Y:S01]  /*06d0*/  STS.U16 [R12], R5 ;  /* 0x000000050c007388 */ /* 0x0041e20000000400 */
[----:B------:R-:W-:Y:S05]  /*06e0*/  BRA `(.L_x_2) ;  /* 0x0000000000bc7947 */ /* 0x000fea0003800000 */
.L_x_3:
[----:B------:R-:W0:Y:S01]  /*06f0*/  S2UR UR6, SR_CgaCtaId ;  /* 0x00000000000679c3 */ /* 0x000e220000008800 */
[----:B------:R-:W-:Y:S01]  /*0700*/  IMAD R6, R0, R3, RZ ;  /* 0x0000000300067224 */ /* 0x000fe200078e02ff */
[----:B------:R-:W-:Y:S01]  /*0710*/  ISETP.GT.AND P2, PT, R57, 0x3, PT ;  /* 0x000000033900780c */ /* 0x000fe20003f44270 */
[----:B------:R-:W-:Y:S01]  /*0720*/  UMOV UR5, 0x400 ;  /* 0x0000040000057882 */ /* 0x000fe20000000000 */
[----:B------:R-:W-:Y:S01]  /*0730*/  ULDC.64 UR12, c[0x0][0x210] ;  /* 0x00008400000c7ab9 */ /* 0x000fe20000000a00 */
[----:B------:R-:W-:Y:S01]  /*0740*/  HFMA2.MMA R14, -RZ, RZ, 0, 0 ;  /* 0x00000000ff0e7435 */ /* 0x000fe200000001ff */
[----:B------:R-:W-:-:S04]  /*0750*/  SHF.L.U32 R6, R6, 0x2, RZ ;  /* 0x0000000206067819 */ /* 0x000fc800000006ff */
[----:B------:R-:W-:-:S04]  /*0760*/  IADD3 R5, P0, R5, R6, RZ ;  /* 0x0000000605057210 */ /* 0x000fc80007f1e0ff */
[----:B------:R-:W-:Y:S02]  /*0770*/  LEA.HI.X.SX32 R6, R6, R4, 0x1, P0 ;  /* 0x0000000406067211 */ /* 0x000fe400000f0eff */
[----:B------:R-:W-:-:S04]  /*0780*/  LEA R4, P0, R5, UR12, 0x1 ;  /* 0x0000000c05047c11 */ /* 0x000fc8000f8008ff */
[----:B------:R-:W-:Y:S02]  /*0790*/  LEA.HI.X R5, R5, UR13, R6, 0x1, P0 ;  /* 0x0000000d05057c11 */ /* 0x000fe400080f0c06 */
[----:B------:R-:W-:Y:S01]  /*07a0*/  PLOP3.LUT P0, PT, PT, PT, PT, 0x80, 0x0 ;  /* 0x000000000000781c */ /* 0x000fe20003f0f070 */
[----:B0-----:R-:W-:-:S06]  /*07b0*/  ULEA UR5, UR6, UR5, 0x18 ;  /* 0x0000000506057291 */ /* 0x001fcc000f8ec03f */
[----:B------:R-:W-:Y:S01]  /*07c0*/  LEA R12, R2, UR5, 0x1 ;  /* 0x00000005020c7c11 */ /* 0x000fe2000f8e08ff */
[----:B------:R-:W-:Y:S06]  /*07d0*/  @!P2 BRA `(.L_x_6) ;  /* 0x000000000048a947 */ /* 0x000fec0003800000 */
[----:B------:R-:W-:Y:S02]  /*07e0*/  PLOP3.LUT P0, PT, PT, PT, PT, 0x8, 0x0 ;  /* 0x000000000000781c */ /* 0x000fe40003f0e170 */
[----:B------:R-:W-:-:S11]  /*07f0*/  IADD3 R17, R57, -0x3, RZ ;  /* 0xfffffffd39117810 */ /* 0x000fd60007ffe0ff */
.L_x_7:
        /* <DEDUP_REMOVED lines=16> */
.L_x_6:
[----:B------:R-:W-:-:S04]  /*0900*/  IADD3 R6, R57, -R14, RZ ;  /* 0x8000000e39067210 */ /* 0x000fc80007ffe0ff */
[----:B------:R-:W-:-:S13]  /*0910*/  ISETP.GT.AND P2, PT, R6, 0x1, PT ;  /* 0x000000010600780c */ /* 0x000fda0003f44270 */
[----:B------:R-:W-:Y:S01]  /*0920*/  @P2 PLOP3.LUT P0, PT, PT, PT, PT, 0x8, 0x0 ;  /* 0x000000000000281c */ /* 0x000fe20003f0e170 */
[C---:B------:R-:W-:Y:S01]  /*0930*/  @P2 IMAD.WIDE R6, R3.reuse, 0x2, R4 ;  /* 0x0000000203062825 */ /* 0x040fe200078e0204 */
[----:B------:R-:W-:Y:S01]  /*0940*/  @P2 IADD3 R14, R14, 0x2, RZ ;  /* 0x000000020e0e2810 */ /* 0x000fe20007ffe0ff */
[----:B------:R0:W2:Y:S03]  /*0950*/  @P2 LDG.E.U16.CONSTANT R9, desc[UR8][R4.64] ;  /* 0x0000000804092981 */ /* 0x0000a6000c1e9500 */
[----:B------:R-:W-:Y:S01]  /*0960*/  ISETP.LT.OR P0, PT, R14, R57, P0 ;  /* 0x000000390e00720c */ /* 0x000fe20000701670 */
[----:B------:R-:W3:Y:S01]  /*0970*/  @P2 LDG.E.U16.CONSTANT R11, desc[UR8][R6.64] ;  /* 0x00000008060b2981 */ /* 0x000ee2000c1e9500 */
[----:B0-----:R-:W-:-:S11]  /*0980*/  @P2 IMAD.WIDE R4, R3, 0x2, R6 ;  /* 0x0000000203042825 */ /* 0x001fd600078e0206 */
[----:B------:R-:W4:Y:S04]  /*0990*/  @P0 LDG.E.U16.CONSTANT R3, desc[UR8][R4.64] ;  /* 0x0000000804030981 */ /* 0x000f28000c1e9500 */
[----:B--2---:R-:W-:Y:S04]  /*09a0*/  @P2 STS.U16 [R12], R9 ;  /* 0x000000090c002388 */ /* 0x004fe80000000400 */
[----:B---3--:R0:W-:Y:S02]  /*09b0*/  @P2 STS.U16 [R12+0x100], R11 ;  /* 0x0001000b0c002388 */ /* 0x0081e40000000400 */
[----:B0-----:R-:W-:-:S05]  /*09c0*/  @P2 IADD3 R12, R12, 0x200, RZ ;  /* 0x000002000c0c2810 */ /* 0x001fca0007ffe0ff */
[----:B----4-:R1:W-:Y:S02]  /*09d0*/  @P0 STS.U16 [R12], R3 ;  /* 0x000000030c000388 */ /* 0x0103e40000000400 */
.L_x_2:
[----:B------:R-:W-:Y:S05]  /*09e0*/  BSYNC B0 ;  /* 0x0000000000007941 */ /* 0x000fea0003800000 */
.L_x_1:
[----:B------:R-:W-:Y:S02]  /*09f0*/  ULDC UR6, c[0x0][0x23c] ;  /* 0x00008f0000067ab9 */ /* 0x000fe40000000800 */
[----:B------:R-:W-:-:S13]  /*0a00*/  ISETP.GE.AND P0, PT, R56, UR6, PT ;  /* 0x0000000638007c0c */ /* 0x000fda000bf06270 */
[----:B------:R-:W-:Y:S05]  /*0a10*/  @P0 EXIT ;  /* 0x000000000000094d */ /* 0x000fea0003800000 */
[----:B------:R-:W-:Y:S02]  /*0a20*/  ULDC.U8 UR5, c[0x0][0x25c] ;  /* 0x0000970000057ab9 */ /* 0x000fe40000000000 */
[----:B------:R-:W-:-:S06]  /*0a30*/  UPRMT UR5, UR5, 0x8880, URZ ;  /* 0x0000888005057896 */ /* 0x000fcc000800003f */
[----:B------:R-:W-:-:S04]  /*0a40*/  ISETP.NE.AND P0, PT, RZ, UR5, PT ;  /* 0x00000005ff007c0c */ /* 0x000fc8000bf05270 */
[----:B------:R-:W-:-:S13]  /*0a50*/  ISETP.NE.OR P0, PT, RZ, UR11, !P0 ;  /* 0x0000000bff007c0c */ /* 0x000fda000c705670 */
[----:B------:R-:W-:Y:S05]  /*0a60*/  @P0 BRA `(.L_x_8) ;  /* 0x0000000000980947 */ /* 0x000fea0003800000 */
[----:B0-----:R-:W0:Y:S01]  /*0a70*/  LDC.64 R4, c[0x0][0x230] ;  /* 0x00008c00ff047b82 */ /* 0x001e220000000a00 */
[----:B------:R-:W-:Y:S01]  /*0a80*/  ISETP.GT.AND P2, PT, R57, 0x3, PT ;  /* 0x000000033900780c */ /* 0x000fe20003f44270 */
[----:B------:R-:W-:Y:S01]  /*0a90*/  IMAD R0, R0, UR6, RZ ;  /* 0x0000000600007c24 */ /* 0x000fe2000f8e02ff */
[----:B------:R-:W-:-:S04]  /*0aa0*/  PLOP3.LUT P0, PT, PT, PT, PT, 0x80, 0x0 ;  /* 0x000000000000781c */ /* 0x000fc80003f0f070 */
[----:B-1----:R-:W-:Y:S01]  /*0ab0*/  LEA R3, R0, UR4, 0x2 ;  /* 0x0000000400037c11 */ /* 0x002fe2000f8e10ff */
[----:B------:R-:W-:-:S03]  /*0ac0*/  HFMA2.MMA R0, -RZ, RZ, 0, 0 ;  /* 0x00000000ff007435 */ /* 0x000fc600000001ff */
[----:B------:R-:W-:-:S05]  /*0ad0*/  LEA R3, R2, R3, 0x2 ;  /* 0x0000000302037211 */ /* 0x000fca00078e10ff */
[----:B0-----:R-:W-:Y:S01]  /*0ae0*/  IMAD.WIDE R2, R3, 0x2, R4 ;  /* 0x0000000203027825 */ /* 0x001fe200078e0204 */
[----:B------:R-:W-:Y:S06]  /*0af0*/  @!P2 BRA `(.L_x_9) ;  /* 0x000000000044a947 */ /* 0x000fec0003800000 */
[----:B------:R-:W-:Y:S02]  /*0b00*/  PLOP3.LUT P0, PT, PT, PT, PT, 0x8, 0x0 ;  /* 0x000000000000781c */ /* 0x000fe40003f0e170 */
[----:B------:R-:W-:-:S11]  /*0b10*/  IADD3 R11, R57, -0x3, RZ ;  /* 0xfffffffd390b7810 */ /* 0x000fd60007ffe0ff */
.L_x_10:
[----:B-1----:R-:W-:Y:S01]  /*0b20*/  MOV R5, UR6 ;  /* 0x0000000600057c02 */ /* 0x002fe20008000f00 */
[----:B------:R0:W-:Y:S01]  /*0b30*/  STG.E.64 desc[UR8][R2.64], RZ ;  /* 0x000000ff02007986 */ /* 0x0001e2000c101b08 */
[----:B------:R-:W-:Y:S02]  /*0b40*/  MOV R7, UR6 ;  /* 0x0000000600077c02 */ /* 0x000fe40008000f00 */
[----:B------:R-:W-:Y:S01]  /*0b50*/  MOV R9, UR6 ;  /* 0x0000000600097c02 */ /* 0x000fe20008000f00 */
[----:B------:R-:W-:Y:S01]  /*0b60*/  IMAD.WIDE R4, R5, 0x2, R2 ;  /* 0x0000000205047825 */ /* 0x000fe200078e0202 */
[----:B------:R-:W-:Y:S02]  /*0b70*/  IADD3 R0, R0, 0x4, RZ ;  /* 0x0000000400007810 */ /* 0x000fe40007ffe0ff */
[----:B------:R-:W-:Y:S02]  /*0b80*/  MOV R13, UR6 ;  /* 0x00000006000d7c02 */ /* 0x000fe40008000f00 */
[----:B------:R1:W-:Y:S01]  /*0b90*/  STG.E.64 desc[UR8][R4.64], RZ ;  /* 0x000000ff04007986 */ /* 0x0003e2000c101b08 */
[----:B------:R-:W-:Y:S01]  /*0ba0*/  IMAD.WIDE R6, R7, 0x2, R4 ;  /* 0x0000000207067825 */ /* 0x000fe200078e0204 */
[----:B------:R-:W-:-:S04]  /*0bb0*/  ISETP.GE.AND P2, PT, R0, R11, PT ;  /* 0x0000000b0000720c */ /* 0x000fc80003f46270 */
[----:B------:R1:W-:Y:S01]  /*0bc0*/  STG.E.64 desc[UR8][R6.64], RZ ;  /* 0x000000ff06007986 */ /* 0x0003e2000c101b08 */
[----:B------:R-:W-:-:S05]  /*0bd0*/  IMAD.WIDE R8, R9, 0x2, R6 ;  /* 0x0000000209087825 */ /* 0x000fca00078e0206 */
[----:B------:R1:W-:Y:S01]  /*0be0*/  STG.E.64 desc[UR8][R8.64], RZ ;  /* 0x000000ff08007986 */ /* 0x0003e2000c101b08 */
[----:B0-----:R-:W-:Y:S02]  /*0bf0*/  IMAD.WIDE R2, R13, 0x2, R8 ;  /* 0x000000020d027825 */ /* 0x001fe400078e0208 */
[----:B------:R-:W-:Y:S05]  /*0c00*/  @!P2 BRA `(.L_x_10) ;  /* 0xfffffffc00c4a947 */ /* 0x000fea000383ffff */
.L_x_9:
[----:B-1----:R-:W-:Y:S02]  /*0c10*/  IADD3 R4, R57, -R0, RZ ;  /* 0x8000000039047210 */ /* 0x002fe40007ffe0ff */
[----:B------:R-:W-:Y:S02]  /*0c20*/  MOV R5, UR6 ;  /* 0x0000000600057c02 */ /* 0x000fe40008000f00 */
[----:B------:R-:W-:Y:S02]  /*0c30*/  ISETP.GT.AND P2, PT, R4, 0x1, PT ;  /* 0x000000010400780c */ /* 0x000fe40003f44270 */
[----:B------:R-:W-:-:S11]  /*0c40*/  MOV R7, UR6 ;  /* 0x0000000600077c02 */ /* 0x000fd60008000f00 */
[----:B------:R-:W-:Y:S01]  /*0c50*/  @P2 PLOP3.LUT P0, PT, PT, PT, PT, 0x8, 0x0 ;  /* 0x000000000000281c */ /* 0x000fe20003f0e170 */
[----:B------:R-:W-:Y:S01]  /*0c60*/  @P2 IMAD.WIDE R4, R5, 0x2, R2 ;  /* 0x0000000205042825 */ /* 0x000fe200078e0202 */
[----:B------:R-:W-:Y:S01]  /*0c70*/  @P2 IADD3 R0, R0, 0x2, RZ ;  /* 0x0000000200002810 */ /* 0x000fe20007ffe0ff */
[----:B------:R0:W-:Y:S03]  /*0c80*/  @P2 STG.E.64 desc[UR8][R2.64], RZ ;  /* 0x000000ff02002986 */ /* 0x0001e6000c101b08 */
[----:B------:R-:W-:Y:S01]  /*0c90*/  ISETP.LT.OR P0, PT, R0, R57, P0 ;  /* 0x000000390000720c */ /* 0x000fe20000701670 */
[----:B------:R2:W-:Y:S01]  /*0ca0*/  @P2 STG.E.64 desc[UR8][R4.64], RZ ;  /* 0x000000ff04002986 */ /* 0x0005e2000c101b08 */
[----:B0-----:R-:W-:-:S11]  /*0cb0*/  @P2 IMAD.WIDE R2, R7, 0x2, R4 ;  /* 0x0000000207022825 */ /* 0x001fd600078e0204 */
[----:B------:R2:W-:Y:S02]  /*0cc0*/  @P0 STG.E.64 desc[UR8][R2.64], RZ ;  /* 0x000000ff02000986 */ /* 0x0005e4000c101b08 */
.L_x_8:
[----:B------:R-:W-:Y:S02]  /*0cd0*/  ULDC UR5, c[0x0][0x248] ;  /* 0x0000920000057ab9 */ /* 0x000fe40000000800 */
[----:B------:R-:W-:Y:S01]  /*0ce0*/  MOV R0, UR5 ;  /* 0x0000000500007c02 */ /* 0x000fe20008000f00 */
[----:B------:R-:W-:-:S03]  /*0cf0*/  ULOP3.LUT UR4, UR10, UR5, URZ, 0x3c, !UPT ;  /* 0x000000050a047292 */ /* 0x000fc6000f8e3c3f */
[----:B0-2---:R-:W-:-:S03]  /*0d00*/  IABS R5, R0 ;  /* 0x0000000000057213 */ /* 0x005fc60000000000 */
[----:B------:R-:W-:Y:S01]  /*0d10*/  ISETP.LE.AND P2, PT, RZ, UR4, PT ;  /* 0x00000004ff007c0c */ /* 0x000fe2000bf43270 */
[----:B------:R-:W0:Y:S08]  /*0d20*/  I2F.RP R0, R5 ;  /* 0x0000000500007306 */ /* 0x000e300000209400 */
[----:B0-----:R-:W0:Y:S02]  /*0d30*/  MUFU.RCP R0, R0 ;  /* 0x0000000000007308 */ /* 0x001e240000001000 */
[----:B0-----:R-:W-:-:S06]  /*0d40*/  IADD3 R2, R0, 0xffffffe, RZ ;  /* 0x0ffffffe00027810 */ /* 0x001fcc0007ffe0ff */
[----:B-1----:R0:W1:Y:S02]  /*0d50*/  F2I.FTZ.U32.TRUNC.NTZ R3, R2 ;  /* 0x0000000200037305 */ /* 0x002064000021f000 */
[----:B0-----:R-:W-:Y:S02]  /*0d60*/  MOV R2, RZ ;  /* 0x000000ff00027202 */ /* 0x001fe40000000f00 */
[----:B-1----:R-:W-:-:S05]  /*0d70*/  IADD3 R4, RZ, -R3, RZ ;  /* 0x80000003ff047210 */ /* 0x002fca0007ffe0ff */
[----:B------:R-:W-:Y:S01]  /*0d80*/  IMAD R7, R4, R5, RZ ;  /* 0x0000000504077224 */ /* 0x000fe200078e02ff */
[----:B------:R-:W-:-:S03]  /*0d90*/  IABS R4, UR10 ;  /* 0x0000000a00047c13 */ /* 0x000fc60008000000 */
[----:B------:R-:W-:-:S06]  /*0da0*/  IMAD.HI.U32 R3, R3, R7, R2 ;  /* 0x0000000703037227 */ /* 0x000fcc00078e0002 */
[----:B------:R-:W-:Y:S02]  /*0db0*/  IMAD.HI.U32 R32, R3, R4, RZ ;  /* 0x0000000403207227 */ /* 0x000fe400078e00ff */
[----:B------:R-:W0:Y:S03]  /*0dc0*/  LDC.64 R2, c[0x0][0x220] ;  /* 0x00008800ff027b82 */ /* 0x000e260000000a00 */
[----:B------:R-:W-:-:S05]  /*0dd0*/  IADD3 R0, RZ, -R32, RZ ;  /* 0x80000020ff007210 */ /* 0x000fca0007ffe0ff */
[----:B------:R-:W-:-:S05]  /*0de0*/  IMAD R0, R5, R0, R4 ;  /* 0x0000000005007224 */ /* 0x000fca00078e0204 */
[----:B------:R-:W-:-:S13]  /*0df0*/  ISETP.GT.U32.AND P3, PT, R5, R0, PT ;  /* 0x000000000500720c */ /* 0x000fda0003f64070 */
[-C--:B------:R-:W-:Y:S02]  /*0e00*/  @!P3 IADD3 R0, R0, -R5.reuse, RZ ;  /* 0x800000050000b210 */ /* 0x080fe40007ffe0ff */
[----:B------:R-:W-:Y:S02]  /*0e10*/  @!P3 IADD3 R32, R32, 0x1, RZ ;  /* 0x000000012020b810 */ /* 0x000fe40007ffe0ff */
[----:B------:R-:W-:Y:S02]  /*0e20*/  ISETP.GE.U32.AND P0, PT, R0, R5, PT ;  /* 0x000000050000720c */ /* 0x000fe40003f06070 */
[----:B------:R-:W-:Y:S02]  /*0e30*/  ISETP.NE.AND P3, PT, RZ, UR5, PT ;  /* 0x00000005ff007c0c */ /* 0x000fe4000bf65270 */
[----:B------:R-:W-:-:S04]  /*0e40*/  SHF.R.S32.HI R5, RZ, 0x1f, R56 ;  /* 0x0000001fff057819 */ /* 0x000fc80000011438 */
[----:B------:R-:W-:-:S04]  /*0e50*/  LEA.HI R5, R5, R56, RZ, 0x3 ;  /* 0x0000003805057211 */ /* 0x000fc800078f18ff */
[----:B------:R-:W-:Y:S02]  /*0e60*/  SHF.R.S32.HI R50, RZ, 0x3, R5 ;  /* 0x00000003ff327819 */ /* 0x000fe40000011405 */
[----:B------:R-:W-:-:S04]  /*0e70*/  @P0 IADD3 R32, R32, 0x1, RZ ;  /* 0x0000000120200810 */ /* 0x000fc80007ffe0ff */
[----:B------:R-:W-:Y:S02]  /*0e80*/  @!P2 IADD3 R32, RZ, -R32, RZ ;  /* 0x80000020ff20a210 */ /* 0x000fe40007ffe0ff */
[----:B------:R-:W-:-:S05]  /*0e90*/  @!P3 LOP3.LUT R32, RZ, UR5, RZ, 0x33, !PT ;  /* 0x00000005ff20bc12 */ /* 0x000fca000f8e33ff */
[----:B------:R-:W-:-:S05]  /*0ea0*/  IMAD R7, R32, UR6, RZ ;  /* 0x0000000620077c24 */ /* 0x000fca000f8e02ff */
[----:B------:R-:W-:-:S04]  /*0eb0*/  SHF.R.S32.HI R0, RZ, 0x1f, R7 ;  /* 0x0000001fff007819 */ /* 0x000fc80000011407 */
[----:B------:R-:W-:-:S04]  /*0ec0*/  LEA.HI R5, R0, R7, RZ, 0x3 ;  /* 0x0000000700057211 */ /* 0x000fc800078f18ff */
[----:B------:R-:W-:-:S05]  /*0ed0*/  LEA.HI.SX32 R5, R5, R50, 0x1d ;  /* 0x0000003205057211 */ /* 0x000fca00078feaff */
[----:B0-----:R-:W-:Y:S02]  /*0ee0*/  IMAD.WIDE R2, R5, 0x4, R2 ;  /* 0x0000000405027825 */ /* 0x001fe400078e0202 */
[----:B------:R-:W0:Y:S04]  /*0ef0*/  LDC.64 R4, c[0x0][0x228] ;  /* 0x00008a00ff047b82 */ /* 0x000e280000000a00 */
[----:B------:R-:W2:Y:S01]  /*0f00*/  LDG.E.CONSTANT R2, desc[UR8][R2.64] ;  /* 0x0000000802027981 */ /* 0x000ea2000c1e9900 */
[----:B------:R-:W-:-:S05]  /*0f10*/  IADD3 R7, R56, R7, RZ ;  /* 0x0000000738077210 */ /* 0x000fca0007ffe0ff */
[----:B0-----:R-:W-:-:S05]  /*0f20*/  IMAD.WIDE R4, R7, 0x2, R4 ;  /* 0x0000000207047825 */ /* 0x001fca00078e0204 */
[----:B------:R-:W3:Y:S04]  /*0f30*/  LDG.E.CONSTANT R22, desc[UR8][R4.64] ;  /* 0x0000000804167981 */ /* 0x000ee8000c1e9900 */
[----:B------:R0:W4:Y:S01]  /*0f40*/  LDG.E.CONSTANT R24, desc[UR8][R4.64+0x4] ;  /* 0x0000040804187981 */ /* 0x000122000c1e9900 */
[----:B------:R-:W-:Y:S01]  /*0f50*/  SHF.L.U32 R51, R56, 0x2, RZ ;  /* 0x0000000238337819 */ /* 0x000fe200000006ff */
[----:B------:R-:W-:Y:S01]  /*0f60*/  UISETP.GE.AND UP0, UPT, UR10, UR7, UPT ;  /* 0x000000070a00728c */ /* 0x000fe2000bf06270 */
[----:B------:R-:W-:Y:S01]  /*0f70*/  I2F.F16 R21, -0x40 ;  /* 0xffffffc000157906 */ /* 0x000fe20000200c00 */
[----:B------:R-:W-:Y:S01]  /*0f80*/  HFMA2.MMA R20, -RZ, RZ, 0, 0 ;  /* 0x00000000ff147435 */ /* 0x000fe200000001ff */
[----:B------:R-:W-:Y:S02]  /*0f90*/  LOP3.LUT R51, R51, 0x10, RZ, 0xc0, !PT ;  /* 0x0000001033337812 */ /* 0x000fe400078ec0ff */
[----:B------:R-:W-:-:S02]  /*0fa0*/  CS2R R14, SRZ ;  /* 0x00000000000e7805 */ /* 0x000fc4000001ff00 */
[----:B------:R-:W-:Y:S02]  /*0fb0*/  CS2R R8, SRZ ;  /* 0x0000000000087805 */ /* 0x000fe4000001ff00 */
[----:B------:R-:W-:Y:S02]  /*0fc0*/  PLOP3.LUT P0, PT, PT, PT, UP0, 0x80, 0x0 ;  /* 0x000000000000781c */ /* 0x000fe40003f0f008 */
[----:B------:R-:W-:Y:S02]  /*0fd0*/  CS2R R12, SRZ ;  /* 0x00000000000c7805 */ /* 0x000fe4000001ff00 */
[----:B------:R-:W-:Y:S01]  /*0fe0*/  CS2R R10, SRZ ;  /* 0x00000000000a7805 */ /* 0x000fe2000001ff00 */
[----:B------:R-:W-:Y:S01]  /*0ff0*/  BAR.SYNC.DEFER_BLOCKING 0x0 ;  /* 0x0000000000007b1d */ /* 0x000fe20000010000 */
[----:B--2---:R-:W-:-:S04]  /*1000*/  SHF.R.U32.HI R0, RZ, R51, R2 ;  /* 0x00000033ff007219 */ /* 0x004fc80000011602 */
[--C-:B------:R-:W-:Y:S02]  /*1010*/  SHF.R.U32.HI R2, RZ, 0x4, R0.reuse ;  /* 0x00000004ff027819 */ /* 0x100fe40000011600 */
[----:B------:R-:W-:Y:S02]  /*1020*/  LOP3.LUT R16, R0, 0xf, RZ, 0xc0, !PT ;  /* 0x0000000f00107812 */ /* 0x000fe400078ec0ff */
[----:B------:R-:W-:Y:S02]  /*1030*/  LOP3.LUT R17, R2, 0xf, RZ, 0xc0, !PT ;  /* 0x0000000f02117812 */ /* 0x000fe400078ec0ff */
[--C-:B------:R-:W-:Y:S02]  /*1040*/  SHF.R.U32.HI R2, RZ, 0x8, R0.reuse ;  /* 0x00000008ff027819 */ /* 0x100fe40000011600 */
[----:B------:R-:W-:Y:S02]  /*1050*/  SHF.R.U32.HI R0, RZ, 0xc, R0 ;  /* 0x0000000cff007819 */ /* 0x000fe40000011600 */
[----:B------:R-:W-:-:S02]  /*1060*/  LOP3.LUT R18, R2, 0xf, RZ, 0xc0, !PT ;  /* 0x0000000f02127812 */ /* 0x000fc400078ec0ff */
[----:B------:R-:W-:Y:S02]  /*1070*/  LOP3.LUT R19, R0, 0xf, RZ, 0xc0, !PT ;  /* 0x0000000f00137812 */ /* 0x000fe400078ec0ff */
[----:B0-----:R-:W-:Y:S02]  /*1080*/  IADD3 R4, R17, 0x1, RZ ;  /* 0x0000000111047810 */ /* 0x001fe40007ffe0ff */
[----:B------:R-:W-:Y:S02]  /*1090*/  IADD3 R2, R18, 0x1, RZ ;  /* 0x0000000112027810 */ /* 0x000fe40007ffe0ff */
[----:B------:R-:W-:Y:S02]  /*10a0*/  IADD3 R0, R19, 0x1, RZ ;  /* 0x0000000113007810 */ /* 0x000fe40007ffe0ff */
[C---:B------:R-:W-:Y:S01]  /*10b0*/  IADD3 R3, R16.reuse, 0x1, RZ ;  /* 0x0000000110037810 */ /* 0x040fe20007ffe0ff */
[----:B------:R-:W0:Y:S01]  /*10c0*/  I2F.F16 R4, R4 ;  /* 0x0000000400047306 */ /* 0x000e220000200c00 */
[----:B------:R-:W-:-:S02]  /*10d0*/  IADD3 R16, R16, 0xe401, RZ ;  /* 0x0000e40110107810 */ /* 0x000fc40007ffe0ff */
[----:B------:R-:W-:Y:S02]  /*10e0*/  IADD3 R17, R17, 0xe401, RZ ;  /* 0x0000e40111117810 */ /* 0x000fe40007ffe0ff */
[----:B------:R-:W-:Y:S02]  /*10f0*/  IADD3 R18, R18, 0xe401, RZ ;  /* 0x0000e40112127810 */ /* 0x000fe40007ffe0ff */
[----:B------:R-:W-:Y:S01]  /*1100*/  IADD3 R19, R19, 0xe401, RZ ;  /* 0x0000e40113137810 */ /* 0x000fe20007ffe0ff */
[----:B------:R-:W1:Y:S01]  /*1110*/  I2F.F16 R6, R3 ;  /* 0x0000000300067306 */ /* 0x000e620000200c00 */
[C-C-:B---3--:R-:W-:Y:S02]  /*1120*/  PRMT R33, R22.reuse, 0x5410, R22.reuse ;  /* 0x0000541016217816 */ /* 0x148fe40000000016 */
[----:B------:R-:W-:Y:S02]  /*1130*/  PRMT R31, R22, 0x7632, R22 ;  /* 0x00007632161f7816 */ /* 0x000fe40000000016 */
[----:B----4-:R-:W-:Y:S01]  /*1140*/  PRMT R29, R24, 0x5410, R24 ;  /* 0x00005410181d7816 */ /* 0x010fe20000000018 */
[----:B0-----:R-:W-:-:S02]  /*1150*/  HADD2 R25, R21.H0_H0, -R4.H0_H0 ;  /* 0xa000000415197230 */ /* 0x001fc40000000800 */
[----:B------:R-:W0:Y:S01]  /*1160*/  I2F.F16 R2, R2 ;  /* 0x0000000200027306 */ /* 0x000e220000200c00 */
[----:B------:R-:W-:Y:S02]  /*1170*/  PRMT R30, R24, 0x7632, R24 ;  /* 0x00007632181e7816 */ /* 0x000fe40000000018 */
[----:B------:R-:W-:Y:S02]  /*1180*/  CS2R R4, SRZ ;  /* 0x0000000000047805 */ /* 0x000fe4000001ff00 */
[----:B------:R-:W-:Y:S02]  /*1190*/  PRMT R28, R16, 0x5410, R16 ;  /* 0x00005410101c7816 */ /* 0x000fe40000000010 */
[----:B------:R-:W-:Y:S01]  /*11a0*/  PRMT R26, R17, 0x5410, R17 ;  /* 0x00005410111a7816 */ /* 0x000fe20000000011 */
[----:B-1----:R-:W-:Y:S01]  /*11b0*/  HADD2 R27, R21.H0_H0, -R6.H0_H0 ;  /* 0xa0000006151b7230 */ /* 0x002fe20000000800 */
[----:B------:R-:W1:Y:S01]  /*11c0*/  I2F.F16 R0, R0 ;  /* 0x0000000000007306 */ /* 0x000e620000200c00 */
[----:B------:R-:W-:-:S02]  /*11d0*/  CS2R R6, SRZ ;  /* 0x0000000000067805 */ /* 0x000fc4000001ff00 */
[----:B------:R-:W-:Y:S02]  /*11e0*/  PRMT R24, R18, 0x5410, R18 ;  /* 0x0000541012187816 */ /* 0x000fe40000000012 */
[----:B------:R-:W-:Y:S01]  /*11f0*/  PRMT R22, R19, 0x5410, R19 ;  /* 0x0000541013167816 */ /* 0x000fe20000000013 */
[C---:B0-----:R-:W-:Y:S01]  /*1200*/  HADD2 R23, R21.reuse.H0_H0, -R2.H0_H0 ;  /* 0xa000000215177230 */ /* 0x041fe20000000800 */
[----:B------:R-:W-:Y:S01]  /*1210*/  CS2R R2, SRZ ;  /* 0x0000000000027805 */ /* 0x000fe2000001ff00 */
[----:B-1----:R-:W-:Y:S01]  /*1220*/  HADD2 R21, R21.H0_H0, -R0.H0_H0 ;  /* 0xa000000015157230 */ /* 0x002fe20000000800 */
[----:B------:R-:W-:Y:S01]  /*1230*/  MOV R0, RZ ;  /* 0x000000ff00007202 */ /* 0x000fe20000000f00 */
[----:B------:R-:W-:Y:S06]  /*1240*/  @P0 BRA `(.L_x_11) ;  /* 0x0000002800c40947 */ /* 0x000fec0003800000 */
[----:B------:R-:W-:Y:S01]  /*1250*/  USHF.R.S32.HI UR4, URZ, 0x1f, UR10 ;  /* 0x0000001f3f047899 */ /* 0x000fe2000801140a */
[----:B------:R-:W-:Y:S01]  /*1260*/  MOV R20, RZ ;  /* 0x000000ff00147202 */ /* 0x000fe20000000f00 */
[----:B------:R-:W-:Y:S02]  /*1270*/  ULDC.64 UR12, c[0x0][0x218] ;  /* 0x00008600000c7ab9 */ /* 0x000fe40000000a00 */
[----:B------:R-:W-:-:S04]  /*1280*/  ULEA.HI UR4, UR4, UR10, URZ, 0x3 ;  /* 0x0000000a04047291 */ /* 0x000fc8000f8f183f */
[----:B------:R-:W-:-:S04]  /*1290*/  USHF.R.S32.HI UR4, URZ, 0x3, UR4 ;  /* 0x000000033f047899 */ /* 0x000fc80008011404 */
[----:B------:R-:W-:Y:S01]  /*12a0*/  UIMAD UR4, UR4, UR6, URZ ;  /* 0x00000006040472a4 */ /* 0x000fe2000f8e023f */
[----:B------:R-:W0:Y:S03]  /*12b0*/  S2UR UR6, SR_CgaCtaId ;  /* 0x00000000000679c3 */ /* 0x000e260000008800 */
[----:B------:R-:W-:Y:S02]  /*12c0*/  USHF.R.S32.HI UR11, URZ, 0x1f, UR4 ;  /* 0x0000001f3f0b7899 */ /* 0x000fe40008011404 */
[----:B------:R-:W-:Y:S01]  /*12d0*/  IADD3 R59, P0, R56, UR4, RZ ;  /* 0x00000004383b7c10 */ /* 0x000fe2000ff1e0ff */
[----:B------:R-:W-:-:S03]  /*12e0*/  UIADD3 UR4, UR10, UR5, URZ ;  /* 0x000000050a047290 */ /* 0x000fc6000fffe03f */
[----:B------:R-:W-:Y:S01]  /*12f0*/  LEA.HI.X.SX32 R16, R56, UR11, 0x1, P0 ;  /* 0x0000000b38107c11 */ /* 0x000fe200080f0eff */
[----:B------:R-:W-:Y:S01]  /*1300*/  UMOV UR5, 0x400 ;  /* 0x0000040000057882 */ /* 0x000fe20000000000 */
[----:B------:R-:W-:Y:S01]  /*1310*/  LEA R58, P0, R59, UR12, 0x2 ;  /* 0x0000000c3b3a7c11 */ /* 0x000fe2000f8010ff */
[----:B------:R-:W-:-:S03]  /*1320*/  ULDC UR11, c[0x0][0x248] ;  /* 0x00009200000b7ab9 */ /* 0x000fc60000000800 */
[----:B------:R-:W-:Y:S01]  /*1330*/  LEA.HI.X R59, R59, UR13, R16, 0x2, P0 ;  /* 0x0000000d3b3b7c11 */ /* 0x000fe200080f1410 */
[----:B0-----:R-:W-:-:S03]  /*1340*/  ULEA UR5, UR6, UR5, 0x18 ;  /* 0x0000000506057291 */ /* 0x001fc6000f8ec03f */
[----:B------:R-:W-:-:S09]  /*1350*/  ULDC UR6, c[0x0][0x23c] ;  /* 0x00008f0000067ab9 */ /* 0x000fd20000000800 */
.L_x_29:
[----:B------:R-:W2:Y:S01]  /*1360*/  LDG.E.128.CONSTANT R16, desc[UR8][R58.64] ;  /* 0x000000083a107981 */ /* 0x000ea2000c1e9d00 */
[----:B------:R-:W-:Y:S01]  /*1370*/  UISETP.NE.AND UP0, UPT, UR10, UR4, UPT ;  /* 0x000000040a00728c */ /* 0x000fe2000bf05270 */
[----:B------:R-:W-:-:S05]  /*1380*/  ISETP.NE.AND P2, PT, R55, RZ, PT ;  /* 0x000000ff3700720c */ /* 0x000fca0003f45270 */
[----:B------:R-:W-:Y:S02]  /*1390*/  PLOP3.LUT P0, PT, PT, PT, UP0, 0x80, 0x0 ;  /* 0x000000000000781c */ /* 0x000fe40003f0f008 */
[----:B--2---:R-:W-:Y:S02]  /*13a0*/  SHF.R.U32.HI R38, RZ, 0x8, R16 ;  /* 0x00000008ff267819 */ /* 0x004fe40000011610 */
[C---:B------:R-:W-:Y:S02]  /*13b0*/  LOP3.LUT R39, R17.reuse, 0xf000f, RZ, 0xc0, !PT ;  /* 0x000f000f11277812 */ /* 0x040fe400078ec0ff */
[----:B------:R-:W-:Y:S02]  /*13c0*/  LOP3.LUT R40, R17, 0xf000f0, RZ, 0xc0, !PT ;  /* 0x00f000f011287812 */ /* 0x000fe400078ec0ff */
[----:B------:R-:W-:Y:S02]  /*13d0*/  SHF.R.U32.HI R42, RZ, 0x8, R17 ;  /* 0x00000008ff2a7819 */ /* 0x000fe40000011611 */
[----:B------:R-:W-:-:S02]  /*13e0*/  LOP3.LUT R34, R18, 0xf000f, RZ, 0xc0, !PT ;  /* 0x000f000f12227812 */ /* 0x000fc400078ec0ff */
[----:B------:R-:W-:Y:S02]  /*13f0*/  LOP3.LUT R44, R18, 0xf000f0, RZ, 0xc0, !PT ;  /* 0x00f000f0122c7812 */ /* 0x000fe400078ec0ff */
[----:B------:R-:W-:Y:S02]  /*1400*/  SHF.R.U32.HI R46, RZ, 0x8, R18 ;  /* 0x00000008ff2e7819 */ /* 0x000fe40000011612 */
[C---:B------:R-:W-:Y:S02]  /*1410*/  LOP3.LUT R35, R16.reuse, 0xf000f, RZ, 0xc0, !PT ;  /* 0x000f000f10237812 */ /* 0x040fe400078ec0ff */
[----:B------:R-:W-:Y:S02]  /*1420*/  LOP3.LUT R36, R16, 0xf000f0, RZ, 0xc0, !PT ;  /* 0x00f000f010247812 */ /* 0x000fe400078ec0ff */
[C---:B------:R-:W-:Y:S02]  /*1430*/  LOP3.LUT R17, R19.reuse, 0xf000f, RZ, 0xc0, !PT ;  /* 0x000f000f13117812 */ /* 0x040fe400078ec0ff */
[----:B------:R-:W-:-:S02]  /*1440*/  LOP3.LUT R18, R19, 0xf000f0, RZ, 0xc0, !PT ;  /* 0x00f000f013127812 */ /* 0x000fc400078ec0ff */
[----:B------:R-:W-:Y:S02]  /*1450*/  SHF.R.U32.HI R16, RZ, 0x8, R19 ;  /* 0x00000008ff107819 */ /* 0x000fe40000011613 */
[----:B------:R-:W-:Y:S02]  /*1460*/  LOP3.LUT R37, R38, 0xf000f, RZ, 0xc0, !PT ;  /* 0x000f000f26257812 */ /* 0x000fe400078ec0ff */
[----:B------:R-:W-:Y:S02]  /*1470*/  LOP3.LUT R41, R42, 0xf000f, RZ, 0xc0, !PT ;  /* 0x000f000f2a297812 */ /* 0x000fe400078ec0ff */
[----:B------:R-:W-:Y:S02]  /*1480*/  LOP3.LUT R45, R46, 0xf000f, RZ, 0xc0, !PT ;  /* 0x000f000f2e2d7812 */ /* 0x000fe400078ec0ff */
[----:B------:R-:W-:Y:S02]  /*1490*/  LOP3.LUT R35, R35, 0x64006400, RZ, 0xfc, !PT ;  /* 0x6400640023237812 */ /* 0x000fe400078efcff */
[----:B------:R-:W-:-:S02]  /*14a0*/  LOP3.LUT R36, R36, 0x64006400, RZ, 0xfc, !PT ;  /* 0x6400640024247812 */ /* 0x000fc400078efcff */
[----:B------:R-:W-:Y:S02]  /*14b0*/  LOP3.LUT R38, R38, 0xf000f0, RZ, 0xc0, !PT ;  /* 0x00f000f026267812 */ /* 0x000fe400078ec0ff */
[----:B------:R-:W-:Y:S02]  /*14c0*/  LOP3.LUT R39, R39, 0x64006400, RZ, 0xfc, !PT ;  /* 0x6400640027277812 */ /* 0x000fe400078efcff */
[----:B------:R-:W-:Y:S02]  /*14d0*/  LOP3.LUT R40, R40, 0x64006400, RZ, 0xfc, !PT ;  /* 0x6400640028287812 */ /* 0x000fe400078efcff */
[----:B------:R-:W-:Y:S02]  /*14e0*/  LOP3.LUT R42, R42, 0xf000f0, RZ, 0xc0, !PT ;  /* 0x00f000f02a2a7812 */ /* 0x000fe400078ec0ff */
[----:B------:R-:W-:Y:S02]  /*14f0*/  LOP3.LUT R19, R34, 0x64006400, RZ, 0xfc, !PT ;  /* 0x6400640022137812 */ /* 0x000fe400078efcff */
[----:B------:R-:W-:-:S02]  /*1500*/  LOP3.LUT R44, R44, 0x64006400, RZ, 0xfc, !PT ;  /* 0x640064002c2c7812 */ /* 0x000fc400078efcff */
[----:B------:R-:W-:Y:S02]  /*1510*/  LOP3.LUT R46, R46, 0xf000f0, RZ, 0xc0, !PT ;  /* 0x00f000f02e2e7812 */ /* 0x000fe400078ec0ff */
[----:B------:R-:W-:Y:S02]  /*1520*/  LOP3.LUT R17, R17, 0x64006400, RZ, 0xfc, !PT ;  /* 0x6400640011117812 */ /* 0x000fe400078efcff */
[----:B------:R-:W-:Y:S01]  /*1530*/  LOP3.LUT R18, R18, 0x64006400, RZ, 0xfc, !PT ;  /* 0x6400640012127812 */ /* 0x000fe200078efcff */
[----:B------:R-:W-:Y:S06]  /*1540*/  @P0 BRA `(.L_x_12) ;  /* 0x0000000000bc0947 */ /* 0x000fec0003800000 */
[----:B------:R-:W0:Y:S01]  /*1550*/  LDC.64 R22, c[0x0][0x220] ;  /* 0x00008800ff167b82 */ /* 0x000e220000000a00 */
[----:B------:R-:W-:-:S05]  /*1560*/  IADD3 R32, R32, 0x1, RZ ;  /* 0x0000000120207810 */ /* 0x000fca0007ffe0ff */
        /* <DEDUP_REMOVED lines=11> */
[----:B------:R-:W-:Y:S01]  /*1620*/  I2F.F16 R21, -0x40 ;  /* 0xffffffc000157906 */ /* 0x000fe20000200c00 */
[----:B------:R-:W-:Y:S01]  /*1630*/  UIADD3 UR4, UR10, UR11, URZ ;  /* 0x0000000b0a047290 */ /* 0x000fe2000fffe03f */
[----:B--2---:R-:W-:-:S04]  /*1640*/  SHF.R.U32.HI R27, RZ, R51, R24 ;  /* 0x00000033ff1b7219 */ /* 0x004fc80000011618 */
[--C-:B------:R-:W-:Y:S02]  /*1650*/  SHF.R.U32.HI R28, RZ, 0x4, R27.reuse ;  /* 0x00000004ff1c7819 */ /* 0x100fe4000001161b */
[--C-:B0-----:R-:W-:Y:S02]  /*1660*/  SHF.R.U32.HI R22, RZ, 0xc, R27.reuse ;  /* 0x0000000cff167819 */ /* 0x101fe4000001161b */
[----:B------:R-:W-:Y:S02]  /*1670*/  LOP3.LUT R24, R28, 0xf, RZ, 0xc0, !PT ;  /* 0x0000000f1c187812 */ /* 0x000fe400078ec0ff */
[----:B------:R-:W-:Y:S02]  /*1680*/  LOP3.LUT R26, R27, 0xf, RZ, 0xc0, !PT ;  /* 0x0000000f1b1a7812 */ /* 0x000fe400078ec0ff */
[----:B------:R-:W-:Y:S02]  /*1690*/  SHF.R.U32.HI R28, RZ, 0x8, R27 ;  /* 0x00000008ff1c7819 */ /* 0x000fe4000001161b */
[----:B------:R-:W-:-:S02]  /*16a0*/  LOP3.LUT R22, R22, 0xf, RZ, 0xc0, !PT ;  /* 0x0000000f16167812 */ /* 0x000fc400078ec0ff */
[----:B------:R-:W-:Y:S02]  /*16b0*/  IADD3 R29, R26, 0x1, RZ ;  /* 0x000000011a1d7810 */ /* 0x000fe40007ffe0ff */
[----:B------:R-:W-:Y:S02]  /*16c0*/  LOP3.LUT R28, R28, 0xf, RZ, 0xc0, !PT ;  /* 0x0000000f1c1c7812 */ /* 0x000fe400078ec0ff */
[----:B------:R-:W-:Y:S01]  /*16d0*/  IADD3 R47, R22, 0x1, RZ ;  /* 0x00000001162f7810 */ /* 0x000fe20007ffe0ff */
[----:B------:R4:W0:Y:S01]  /*16e0*/  I2F.F16 R34, R29 ;  /* 0x0000001d00227306 */ /* 0x0008220000200c00 */
[----:B------:R-:W-:Y:S02]  /*16f0*/  IADD3 R33, R24, 0x1, RZ ;  /* 0x0000000118217810 */ /* 0x000fe40007ffe0ff */
[----:B------:R-:W-:Y:S02]  /*1700*/  IADD3 R43, R28, 0x1, RZ ;  /* 0x000000011c2b7810 */ /* 0x000fe40007ffe0ff */
[----:B------:R-:W-:-:S02]  /*1710*/  IADD3 R26, R26, 0xe401, RZ ;  /* 0x0000e4011a1a7810 */ /* 0x000fc40007ffe0ff */
[----:B------:R-:W-:Y:S01]  /*1720*/  IADD3 R24, R24, 0xe401, RZ ;  /* 0x0000e40118187810 */ /* 0x000fe20007ffe0ff */
[----:B------:R3:W1:Y:S01]  /*1730*/  I2F.F16 R48, R33 ;  /* 0x0000002100307306 */ /* 0x0006620000200c00 */
[----:B------:R-:W-:Y:S02]  /*1740*/  IADD3 R22, R22, 0xe401, RZ ;  /* 0x0000e40116167810 */ /* 0x000fe40007ffe0ff */
[C-C-:B----4-:R-:W-:Y:S02]  /*1750*/  PRMT R29, R30.reuse, 0x5410, R30.reuse ;  /* 0x000054101e1d7816 */ /* 0x150fe4000000001e */
[----:B------:R-:W-:Y:S01]  /*1760*/  PRMT R30, R30, 0x7632, R30 ;  /* 0x000076321e1e7816 */ /* 0x000fe2000000001e */
[----:B0-----:R-:W-:Y:S02]  /*1770*/  HADD2 R27, R21.H0_H0, -R34.H0_H0 ;  /* 0xa0000022151b7230 */ /* 0x001fe40000000800 */
[----:B------:R-:W0:Y:S01]  /*1780*/  I2F.F16 R60, R43 ;  /* 0x0000002b003c7306 */ /* 0x000e220000200c00 */
[----:B------:R-:W-:-:S02]  /*1790*/  IADD3 R34, R28, 0xe401, RZ ;  /* 0x0000e4011c227810 */ /* 0x000fc40007ffe0ff */
[----:B------:R-:W-:Y:S02]  /*17a0*/  PRMT R28, R26, 0x5410, R26 ;  /* 0x000054101a1c7816 */ /* 0x000fe4000000001a */
[C-C-:B---3--:R-:W-:Y:S01]  /*17b0*/  PRMT R33, R31.reuse, 0x5410, R31.reuse ;  /* 0x000054101f217816 */ /* 0x148fe2000000001f */
[C---:B-1----:R-:W-:Y:S02]  /*17c0*/  HADD2 R25, R21.reuse.H0_H0, -R48.H0_H0 ;  /* 0xa000003015197230 */ /* 0x042fe40000000800 */
[----:B------:R-:W1:Y:S01]  /*17d0*/  I2F.F16 R47, R47 ;  /* 0x0000002f002f7306 */ /* 0x000e620000200c00 */
[----:B------:R-:W-:Y:S02]  /*17e0*/  PRMT R26, R24, 0x5410, R24 ;  /* 0x00005410181a7816 */ /* 0x000fe40000000018 */
[----:B------:R-:W-:Y:S02]  /*17f0*/  PRMT R31, R31, 0x7632, R31 ;  /* 0x000076321f1f7816 */ /* 0x000fe4000000001f */
[----:B------:R-:W-:Y:S01]  /*1800*/  PRMT R24, R34, 0x5410, R34 ;  /* 0x0000541022187816 */ /* 0x000fe20000000022 */
[C---:B0-----:R-:W-:Y:S01]  /*1810*/  HADD2 R23, R21.reuse.H0_H0, -R60.H0_H0 ;  /* 0xa000003c15177230 */ /* 0x041fe20000000800 */
[----:B------:R-:W-:Y:S01]  /*1820*/  PRMT R22, R22, 0x5410, R22 ;  /* 0x0000541016167816 */ /* 0x000fe20000000016 */
[----:B-1----:R-:W-:-:S07]  /*1830*/  HADD2 R21, R21.H0_H0, -R47.H0_H0 ;  /* 0xa000002f15157230 */ /* 0x002fce0000000800 */
.L_x_12:
[----:B------:R-:W-:Y:S01]  /*1840*/  LOP3.LUT R37, R37, 0x64006400, RZ, 0xfc, !PT ;  /* 0x6400640025257812 */ /* 0x000fe200078efcff */
[----:B------:R-:W-:Y:S01]  /*1850*/  HFMA2.MMA R34, R35, 1, 1, R28 ;  /* 0x3c003c0023227835 */ /* 0x000fe2000000001c */
[----:B------:R-:W-:Y:S01]  /*1860*/  LOP3.LUT R38, R38, 0x64006400, RZ, 0xfc, !PT ;  /* 0x6400640026267812 */ /* 0x000fe200078efcff */
[----:B------:R-:W-:Y:S01]  /*1870*/  HFMA2.MMA R35, R36, 0.0625, 0.0625, R27 ;  /* 0x2c002c0024237835 */ /* 0x000fe2000000001b */
[C---:B------:R-:W-:Y:S01]  /*1880*/  LOP3.LUT R49, R16.reuse, 0xf000f, RZ, 0xc0, !PT ;  /* 0x000f000f10317812 */ /* 0x040fe200078ec0ff */
[----:B------:R-:W-:Y:S01]  /*1890*/  HADD2 R36, R37, R28 ;  /* 0x0000001c25247230 */ /* 0x000fe20000000000 */
[----:B------:R-:W-:Y:S01]  /*18a0*/  LOP3.LUT R16, R16, 0xf000f0, RZ, 0xc0, !PT ;  /* 0x00f000f010107812 */ /* 0x000fe200078ec0ff */
[----:B------:R-:W-:Y:S01]  /*18b0*/  HFMA2 R37, R38, 0.0625, 0.0625, R27 ;  /* 0x2c002c0026257831 */ /* 0x000fe2000000001b */
[----:B------:R-:W-:Y:S01]  /*18c0*/  LOP3.LUT R41, R41, 0x64006400, RZ, 0xfc, !PT ;  /* 0x6400640029297812 */ /* 0x000fe200078efcff */
[----:B------:R-:W-:Y:S01]  /*18d0*/  HFMA2.MMA R38, R39, 1, 1, R26 ;  /* 0x3c003c0027267835 */ /* 0x000fe2000000001a */
[----:B------:R-:W-:Y:S01]  /*18e0*/  LOP3.LUT R45, R45, 0x64006400, RZ, 0xfc, !PT ;  /* 0x640064002d2d7812 */ /* 0x000fe200078efcff */
[----:B------:R-:W-:Y:S01]  /*18f0*/  HFMA2.MMA R39, R40, 0.0625, 0.0625, R25 ;  /* 0x2c002c0028277835 */ /* 0x000fe20000000019 */
[----:B------:R-:W-:Y:S01]  /*1900*/  LOP3.LUT R42, R42, 0x64006400, RZ, 0xfc, !PT ;  /* 0x640064002a2a7812 */ /* 0x000fe200078efcff */
[----:B------:R-:W-:Y:S01]  /*1910*/  HFMA2.MMA R43, R44, 0.0625, 0.0625, R23 ;  /* 0x2c002c002c2b7835 */ /* 0x000fe20000000017 */
[----:B------:R-:W-:Y:S01]  /*1920*/  LOP3.LUT R46, R46, 0x64006400, RZ, 0xfc, !PT ;  /* 0x640064002e2e7812 */ /* 0x000fe200078efcff */
[----:B------:R-:W-:Y:S01]  /*1930*/  HADD2 R40, R41, R26 ;  /* 0x0000001a29287230 */ /* 0x000fe20000000000 */
[----:B------:R-:W-:Y:S01]  /*1940*/  LOP3.LUT R49, R49, 0x64006400, RZ, 0xfc, !PT ;  /* 0x6400640031317812 */ /* 0x000fe200078efcff */
[----:B------:R-:W-:Y:S01]  /*1950*/  HADD2 R44, R45, R24 ;  /* 0x000000182d2c7230 */ /* 0x000fe20000000000 */
[----:B------:R-:W-:Y:S01]  /*1960*/  LOP3.LUT R16, R16, 0x64006400, RZ, 0xfc, !PT ;  /* 0x6400640010107812 */ /* 0x000fe200078efcff */
[----:B------:R-:W-:Y:S01]  /*1970*/  HFMA2 R41, R42, 0.0625, 0.0625, R25 ;  /* 0x2c002c002a297831 */ /* 0x000fe20000000019 */
[----:B------:R-:W-:Y:S01]  /*1980*/  HFMA2.MMA R42, R19, 1, 1, R24 ;  /* 0x3c003c00132a7835 */ /* 0x000fe20000000018 */
[----:B------:R-:W-:Y:S01]  /*1990*/  HFMA2 R45, R46, 0.0625, 0.0625, R23 ;  /* 0x2c002c002e2d7831 */ /* 0x000fe20000000017 */
[----:B------:R-:W-:Y:S01]  /*19a0*/  HFMA2.MMA R46, R17, 1, 1, R22 ;  /* 0x3c003c00112e7835 */ /* 0x000fe20000000016 */
[----:B------:R-:W-:Y:S01]  /*19b0*/  HADD2 R48, R49, R22 ;  /* 0x0000001631307230 */ /* 0x000fe20000000000 */
[----:B------:R-:W-:Y:S01]  /*19c0*/  HFMA2.MMA R47, R18, 0.0625, 0.0625, R21 ;  /* 0x2c002c00122f7835 */ /* 0x000fe20000000015 */
[----:B------:R-:W-:Y:S01]  /*19d0*/  HFMA2 R49, R16, 0.0625, 0.0625, R21 ;  /* 0x2c002c0010317831 */ /* 0x000fe20000000015 */
[----:B------:R-:W-:Y:S09]  /*19e0*/  @!P2 BRA `(.L_x_13) ;  /* 0x000000000054a947 */ /* 0x000ff20003800000 */
[----:B------:R-:W0:Y:S02]  /*19f0*/  LDS.128 R16, [UR5] ;  /* 0x00000005ff107984 */ /* 0x000e240008000c00 */
[----:B0-----:R-:W-:-:S10]  /*1a00*/  HFMA2.MMA R60, R34, R16, RZ ;  /* 0x00000010223c7235 */ /* 0x001fd400000000ff */
[----:B------:R-:W-:-:S06]  /*1a10*/  HFMA2 R60, R35, R17, R60 ;  /* 0x00000011233c7231 */ /* 0x000fcc000000003c */
[----:B------:R-:W-:-:S10]  /*1a20*/  HFMA2.MMA R60, R36, R18, R60 ;  /* 0x00000012243c7235 */ /* 0x000fd4000000003c */
[----:B------:R-:W-:-:S06]  /*1a30*/  HFMA2 R60, R37, R19, R60 ;  /* 0x00000013253c7231 */ /* 0x000fcc000000003c */
[----:B------:R-:W-:Y:S01]  /*1a40*/  HFMA2.MMA R12, R60, R33, R12 ;  /* 0x000000213c0c7235 */ /* 0x000fe2000000000c */
[----:B------:R-:W-:-:S06]  /*1a50*/  HFMA2 R60, R38, R16, RZ.H0_H0 ;  /* 0x00000010263c7231 */ /* 0x000fcc00000400ff */
[----:B------:R-:W-:-:S10]  /*1a60*/  HFMA2.MMA R60, R39, R17, R60 ;  /* 0x00000011273c7235 */ /* 0x000fd4000000003c */
[----:B------:R-:W-:-:S06]  /*1a70*/  HFMA2 R60, R40, R18, R60 ;  /* 0x00000012283c7231 */ /* 0x000fcc000000003c */
[----:B------:R-:W-:-:S10]  /*1a80*/  HFMA2.MMA R60, R41, R19, R60 ;  /* 0x00000013293c7235 */ /* 0x000fd4000000003c */
[----:B------:R-:W-:Y:S01]  /*1a90*/  HFMA2 R11, R60, R31, R11 ;  /* 0x0000001f3c0b7231 */ /* 0x000fe2000000000b */
[----:B------:R-:W-:Y:S01]  /*1aa0*/  HFMA2.MMA R60, R42, R16, RZ ;  /* 0x000000102a3c7235 */ /* 0x000fe200000000ff */
[----:B------:R-:W-:-:S06]  /*1ab0*/  HFMA2 R16, R46, R16, RZ.H0_H0 ;  /* 0x000000102e107231 */ /* 0x000fcc00000400ff */
[----:B------:R-:W-:-:S03]  /*1ac0*/  HFMA2.MMA R16, R47, R17, R16 ;  /* 0x000000112f107235 */ /* 0x000fc60000000010 */
[----:B------:R-:W-:-:S06]  /*1ad0*/  HFMA2 R60, R43, R17, R60 ;  /* 0x000000112b3c7231 */ /* 0x000fcc000000003c */
[----:B------:R-:W-:Y:S01]  /*1ae0*/  HFMA2.MMA R60, R44, R18, R60 ;  /* 0x000000122c3c7235 */ /* 0x000fe2000000003c */
[----:B------:R-:W-:-:S06]  /*1af0*/  HFMA2 R16, R48, R18, R16 ;  /* 0x0000001230107231 */ /* 0x000fcc0000000010 */
[----:B------:R-:W-:-:S03]  /*1b00*/  HFMA2.MMA R16, R49, R19, R16 ;  /* 0x0000001331107235 */ /* 0x000fc60000000010 */
[----:B------:R-:W-:-:S06]  /*1b10*/  HFMA2 R60, R45, R19, R60 ;  /* 0x000000132d3c7231 */ /* 0x000fcc000000003c */
[----:B------:R-:W-:Y:S01]  /*1b20*/  HFMA2.MMA R10, R60, R29, R10 ;  /* 0x0000001d3c0a7235 */ /* 0x000fe2000000000a */
[----:B------:R-:W-:-:S10]  /*1b30*/  HFMA2 R9, R16, R30, R9 ;  /* 0x0000001e10097231 */ /* 0x000fd40000000009 */
.L_x_13:
[----:B------:R-:W-:Y:S05]  /*1b40*/  @!P1 BRA `(.L_x_14) ;  /* 0x0000000400309947 */ /* 0x000fea0003800000 */
[----:B------:R-:W-:Y:S02]  /*1b50*/  PRMT R16, R52, 0x9910, RZ ;  /* 0x0000991034107816 */ /* 0x000fe400000000ff */
[----:B------:R-:W-:Y:S02]  /*1b60*/  ISETP.GE.AND P3, PT, R57, 0x3, PT ;  /* 0x000000033900780c */ /* 0x000fe40003f66270 */
[----:B------:R-:W-:-:S13]  /*1b70*/  ISETP.NE.AND P0, PT, R16, RZ, PT ;  /* 0x000000ff1000720c */ /* 0x000fda0003f05270 */
[----:B------:R-:W-:Y:S05]  /*1b80*/  @!P0 BRA `(.L_x_15) ;  /* 0x0000000000548947 */ /* 0x000fea0003800000 */
[----:B------:R-:W0:Y:S02]  /*1b90*/  LDS.128 R16, [UR5+0x100] ;  /* 0x00010005ff107984 */ /* 0x000e240008000c00 */
        /* <DEDUP_REMOVED lines=20> */
.L_x_15:
[----:B------:R-:W-:Y:S05]  /*1ce0*/  @!P3 BRA `(.L_x_14) ;  /* 0x0000000000c8b947 */ /* 0x000fea0003800000 */
[----:B------:R-:W-:-:S04]  /*1cf0*/  PRMT R16, R54, 0x9910, RZ ;  /* 0x0000991036107816 */ /* 0x000fc800000000ff */
[----:B------:R-:W-:Y:S02]  /*1d00*/  ISETP.NE.AND P0, PT, R16, RZ, PT ;  /* 0x000000ff1000720c */ /* 0x000fe40003f05270 */
[----:B------:R-:W-:Y:S02]  /*1d10*/  PRMT R16, R53, 0x9910, RZ ;  /* 0x0000991035107816 */ /* 0x000fe400000000ff */
[----:B------:R-:W-:Y:S02]  /*1d20*/  ISETP.LT.OR P0, PT, R57, 0x4, !P0 ;  /* 0x000000043900780c */ /* 0x000fe40004701670 */
        /* <DEDUP_REMOVED lines=23> */
.L_x_16:
[----:B------:R-:W-:Y:S05]  /*1ea0*/  @P0 BRA `(.L_x_14) ;  /* 0x0000000000580947 */ /* 0x000fea0003800000 */
[----:B------:R-:W0:Y:S02]  /*1eb0*/  LDS.128 R16, [UR5+0x300] ;  /* 0x00030005ff107984 */ /* 0x000e240008000c00 */
[----:B0-----:R-:W-:-:S10]  /*1ec0*/  HFMA2.MMA R34, R34, R16, RZ ;  /* 0x0000001022227235 */ /* 0x001fd400000000ff */
[----:B------:R-:W-:Y:S01]  /*1ed0*/  HFMA2 R34, R35, R17, R34 ;  /* 0x0000001123227231 */ /* 0x000fe20000000022 */
[----:B------:R-:W-:Y:S01]  /*1ee0*/  MOV R35, R42 ;  /* 0x0000002a00237202 */ /* 0x000fe20000000f00 */
[-C--:B------:R-:W-:Y:S02]  /*1ef0*/  HFMA2.MMA R42, R38, R16.reuse, RZ ;  /* 0x00000010262a7235 */ /* 0x080fe400000000ff */
[----:B------:R-:W-:Y:S02]  /*1f00*/  HFMA2.MMA R38, R46, R16, RZ ;  /* 0x000000102e267235 */ /* 0x000fe400000000ff */
[----:B------:R-:W-:Y:S01]  /*1f10*/  HFMA2 R35, R35, R16, RZ.H0_H0 ;  /* 0x0000001023237231 */ /* 0x000fe200000400ff */
[----:B------:R-:W-:-:S05]  /*1f20*/  HFMA2.MMA R34, R36, R18, R34 ;  /* 0x0000001224227235 */ /* 0x000fca0000000022 */
[----:B------:R-:W-:Y:S01]  /*1f30*/  HFMA2.MMA R35, R43, R17, R35 ;  /* 0x000000112b237235 */ /* 0x000fe20000000023 */
[-C--:B------:R-:W-:Y:S02]  /*1f40*/  HFMA2 R16, R39, R17.reuse, R42 ;  /* 0x0000001127107231 */ /* 0x080fe4000000002a */
[----:B------:R-:W-:Y:S01]  /*1f50*/  HFMA2 R38, R47, R17, R38 ;  /* 0x000000112f267231 */ /* 0x000fe20000000026 */
[----:B------:R-:W-:Y:S01]  /*1f60*/  HFMA2.MMA R34, R37, R19, R34 ;  /* 0x0000001325227235 */ /* 0x000fe20000000022 */
[-C--:B------:R-:W-:Y:S02]  /*1f70*/  HFMA2 R16, R40, R18.reuse, R16 ;  /* 0x0000001228107231 */ /* 0x080fe40000000010 */
[----:B------:R-:W-:Y:S01]  /*1f80*/  HFMA2 R38, R48, R18, R38 ;  /* 0x0000001230267231 */ /* 0x000fe20000000026 */
[----:B------:R-:W-:Y:S01]  /*1f90*/  HFMA2.MMA R35, R44, R18, R35 ;  /* 0x000000122c237235 */ /* 0x000fe20000000023 */
[-C--:B------:R-:W-:Y:S02]  /*1fa0*/  HFMA2 R16, R41, R19.reuse, R16 ;  /* 0x0000001329107231 */ /* 0x080fe40000000010 */
[----:B------:R-:W-:Y:S01]  /*1fb0*/  HFMA2 R38, R49, R19, R38 ;  /* 0x0000001331267231 */ /* 0x000fe20000000026 */
[----:B------:R-:W-:Y:S01]  /*1fc0*/  HFMA2.MMA R4, R34, R33, R4 ;  /* 0x0000002122047235 */ /* 0x000fe20000000004 */
[----:B------:R-:W-:-:S02]  /*1fd0*/  HFMA2 R14, R16, R31, R14 ;  /* 0x0000001f100e7231 */ /* 0x000fc4000000000e */
[----:B------:R-:W-:Y:S01]  /*1fe0*/  HFMA2 R20, R38, R30, R20 ;  /* 0x0000001e26147231 */ /* 0x000fe20000000014 */
[----:B------:R-:W-:-:S08]  /*1ff0*/  HFMA2.MMA R35, R45, R19, R35 ;  /* 0x000000132d237235 */ /* 0x000fd00000000023 */
[----:B------:R-:W-:-:S11]  /*2000*/  HFMA2.MMA R15, R35, R29, R15 ;  /* 0x0000001d230f7235 */ /* 0x000fd6000000000f */
.L_x_14:
[----:B------:R-:W-:-:S05]  /*2010*/  MOV R17, UR6 ;  /* 0x0000000600117c02 */ /* 0x000fca0008000f00 */
[----:B------:R-:W-:-:S05]  /*2020*/  IMAD.WIDE R58, R17, 0x4, R58 ;  /* 0x00000004113a7825 */ /* 0x000fca00078e023a */
[----:B------:R-:W2:Y:S02]  /*2030*/  LDG.E.128.CONSTANT R16, desc[UR8][R58.64] ;  /* 0x000000083a107981 */ /* 0x000ea4000c1e9d00 */
[C---:B--2---:R-:W-:Y:S02]  /*2040*/  LOP3.LUT R35, R16.reuse, 0xf000f, RZ, 0xc0, !PT ;  /* 0x000f000f10237812 */ /* 0x044fe400078ec0ff */
[----:B------:R-:W-:Y:S02]  /*2050*/  LOP3.LUT R36, R16, 0xf000f0, RZ, 0xc0, !PT ;  /* 0x00f000f010247812 */ /* 0x000fe400078ec0ff */
[C---:B------:R-:W-:Y:S02]  /*2060*/  LOP3.LUT R37, R17.reuse, 0xf000f, RZ, 0xc0, !PT ;  /* 0x000f000f11257812 */ /* 0x040fe400078ec0ff */
[----:B------:R-:W-:Y:S02]  /*2070*/  SHF.R.U32.HI R44, RZ, 0x8, R16 ;  /* 0x00000008ff2c7819 */ /* 0x000fe40000011610 */
[----:B------:R-:W-:-:S02]  /*2080*/  LOP3.LUT R38, R17, 0xf000f0, RZ, 0xc0, !PT ;  /* 0x00f000f011267812 */ /* 0x000fc400078ec0ff */
[C---:B------:R-:W-:Y:S02]  /*2090*/  LOP3.LUT R39, R18.reuse, 0xf000f, RZ, 0xc0, !PT ;  /* 0x000f000f12277812 */ /* 0x040fe400078ec0ff */
[----:B------:R-:W-:Y:S02]  /*20a0*/  LOP3.LUT R40, R18, 0xf000f0, RZ, 0xc0, !PT ;  /* 0x00f000f012287812 */ /* 0x000fe400078ec0ff */
[----:B------:R-:W-:Y:S02]  /*20b0*/  LOP3.LUT R35, R35, 0x64006400, RZ, 0xfc, !PT ;  /* 0x6400640023237812 */ /* 0x000fe400078efcff */
[----:B------:R-:W-:Y:S02]  /*20c0*/  LOP3.LUT R36, R36, 0x64006400, RZ, 0xfc, !PT ;  /* 0x6400640024247812 */ /* 0x000fe400078efcff */
[----:B------:R-:W-:Y:S01]  /*20d0*/  SHF.R.U32.HI R17, RZ, 0x8, R17 ;  /* 0x00000008ff117819 */ /* 0x000fe20000011611 */
[----:B------:R-:W-:Y:S01]  /*20e0*/  HADD2 R34, R35, R28 ;  /* 0x0000001c23227230 */ /* 0x000fe20000000000 */
[----:B------:R-:W-:-:S02]  /*20f0*/  SHF.R.U32.HI R18, RZ, 0x8, R18 ;  /* 0x00000008ff127819 */ /* 0x000fc40000011612 */
[----:B------:R-:W-:Y:S01]  /*2100*/  LOP3.LUT R41, R19, 0xf000f, RZ, 0xc0, !PT ;  /* 0x000f000f13297812 */ /* 0x000fe200078ec0ff */
[----:B------:R-:W-:Y:S01]  /*2110*/  HFMA2.MMA R35, R36, 0.0625, 0.0625, R27 ;  /* 0x2c002c0024237835 */ /* 0x000fe2000000001b */
[----:B------:R-:W-:Y:S02]  /*2120*/  LOP3.LUT R37, R37, 0x64006400, RZ, 0xfc, !PT ;  /* 0x6400640025257812 */ /* 0x000fe400078efcff */
[----:B------:R-:W-:Y:S02]  /*2130*/  LOP3.LUT R42, R19, 0xf000f0, RZ, 0xc0, !PT ;  /* 0x00f000f0132a7812 */ /* 0x000fe400078ec0ff */
[----:B------:R-:W-:Y:S01]  /*2140*/  LOP3.LUT R43, R44, 0xf000f, RZ, 0xc0, !PT ;  /* 0x000f000f2c2b7812 */ /* 0x000fe200078ec0ff */
[----:B------:R-:W-:Y:S01]  /*2150*/  HADD2 R36, R37, R26 ;  /* 0x0000001a25247230 */ /* 0x000fe20000000000 */
[----:B------:R-:W-:Y:S02]  /*2160*/  LOP3.LUT R38, R38, 0x64006400, RZ, 0xfc, !PT ;  /* 0x6400640026267812 */ /* 0x000fe400078efcff */
[----:B------:R-:W-:-:S02]  /*2170*/  LOP3.LUT R39, R39, 0x64006400, RZ, 0xfc, !PT ;  /* 0x6400640027277812 */ /* 0x000fc400078efcff */
[----:B------:R-:W-:Y:S01]  /*2180*/  LOP3.LUT R44, R44, 0xf000f0, RZ, 0xc0, !PT ;  /* 0x00f000f02c2c7812 */ /* 0x000fe200078ec0ff */
[----:B------:R-:W-:Y:S01]  /*2190*/  HFMA2 R37, R38, 0.0625, 0.0625, R25 ;  /* 0x2c002c0026257831 */ /* 0x000fe20000000019 */
[----:B------:R-:W-:Y:S02]  /*21a0*/  LOP3.LUT R40, R40, 0x64006400, RZ, 0xfc, !PT ;  /* 0x6400640028287812 */ /* 0x000fe400078efcff */
[----:B------:R-:W-:Y:S01]  /*21b0*/  SHF.R.U32.HI R16, RZ, 0x8, R19 ;  /* 0x00000008ff107819 */ /* 0x000fe20000011613 */
[----:B------:R-:W-:Y:S01]  /*21c0*/  HFMA2.MMA R38, R39, 1, 1, R24 ;  /* 0x3c003c0027267835 */ /* 0x000fe20000000018 */
[----:B------:R-:W-:Y:S02]  /*21d0*/  LOP3.LUT R45, R17, 0xf000f, RZ, 0xc0, !PT ;  /* 0x000f000f112d7812 */ /* 0x000fe400078ec0ff */
[----:B------:R-:W-:Y:S01]  /*21e0*/  LOP3.LUT R19, R18, 0xf000f, RZ, 0xc0, !PT ;  /* 0x000f000f12137812 */ /* 0x000fe200078ec0ff */
[----:B------:R-:W-:Y:S01]  /*21f0*/  HFMA2.MMA R39, R40, 0.0625, 0.0625, R23 ;  /* 0x2c002c0028277835 */ /* 0x000fe20000000017 */
[----:B------:R-:W-:-:S02]  /*2200*/  LOP3.LUT R41, R41, 0x64006400, RZ, 0xfc, !PT ;  /* 0x6400640029297812 */ /* 0x000fc400078efcff */
[----:B------:R-:W-:Y:S02]  /*2210*/  LOP3.LUT R46, R17, 0xf000f0, RZ, 0xc0, !PT ;  /* 0x00f000f0112e7812 */ /* 0x000fe400078ec0ff */
[----:B------:R-:W-:Y:S01]  /*2220*/  LOP3.LUT R18, R18, 0xf000f0, RZ, 0xc0, !PT ;  /* 0x00f000f012127812 */ /* 0x000fe200078ec0ff */
[----:B------:R-:W-:Y:S01]  /*2230*/  HADD2 R40, R41, R22 ;  /* 0x0000001629287230 */ /* 0x000fe20000000000 */
[----:B------:R-:W-:Y:S02]  /*2240*/  LOP3.LUT R42, R42, 0x64006400, RZ, 0xfc, !PT ;  /* 0x640064002a2a7812 */ /* 0x000fe400078efcff */
[----:B------:R-:W-:Y:S02]  /*2250*/  LOP3.LUT R43, R43, 0x64006400, RZ, 0xfc, !PT ;  /* 0x640064002b2b7812 */ /* 0x000fe400078efcff */
[----:B------:R-:W-:Y:S01]  /*2260*/  LOP3.LUT R44, R44, 0x64006400, RZ, 0xfc, !PT ;  /* 0x640064002c2c7812 */ /* 0x000fe200078efcff */
[----:B------:R-:W-:Y:S01]  /*2270*/  HFMA2 R41, R42, 0.0625, 0.0625, R21 ;  /* 0x2c002c002a297831 */ /* 0x000fe20000000015 */
[----:B------:R-:W-:-:S02]  /*2280*/  LOP3.LUT R17, R16, 0xf000f, RZ, 0xc0, !PT ;  /* 0x000f000f10117812 */ /* 0x000fc400078ec0ff */
[----:B------:R-:W-:Y:S01]  /*2290*/  LOP3.LUT R16, R16, 0xf000f0, RZ, 0xc0, !PT ;  /* 0x00f000f010107812 */ /* 0x000fe200078ec0ff */
[----:B------:R-:W-:Y:S01]  /*22a0*/  HFMA2.MMA R42, R43, 1, 1, R28 ;  /* 0x3c003c002b2a7835 */ /* 0x000fe2000000001c */
[----:B------:R-:W-:Y:S01]  /*22b0*/  LOP3.LUT R45, R45, 0x64006400, RZ, 0xfc, !PT ;  /* 0x640064002d2d7812 */ /* 0x000fe200078efcff */
[----:B------:R-:W-:Y:S01]  /*22c0*/  HFMA2.MMA R43, R44, 0.0625, 0.0625, R27 ;  /* 0x2c002c002c2b7835 */ /* 0x000fe2000000001b */
[----:B------:R-:W-:Y:S02]  /*22d0*/  LOP3.LUT R46, R46, 0x64006400, RZ, 0xfc, !PT ;  /* 0x640064002e2e7812 */ /* 0x000fe400078efcff */
[----:B------:R-:W-:Y:S01]  /*22e0*/  LOP3.LUT R19, R19, 0x64006400, RZ, 0xfc, !PT ;  /* 0x6400640013137812 */ /* 0x000fe200078efcff */
[----:B------:R-:W-:Y:S01]  /*22f0*/  HADD2 R44, R45, R26 ;  /* 0x0000001a2d2c7230 */ /* 0x000fe20000000000 */
[----:B------:R-:W-:Y:S01]  /*2300*/  LOP3.LUT R18, R18, 0x64006400, RZ, 0xfc, !PT ;  /* 0x6400640012127812 */ /* 0x000fe200078efcff */
[----:B------:R-:W-:Y:S01]  /*2310*/  HFMA2 R45, R46, 0.0625, 0.0625, R25 ;  /* 0x2c002c002e2d7831 */ /* 0x000fe20000000019 */
[----:B------:R-:W-:-:S02]  /*2320*/  LOP3.LUT R17, R17, 0x64006400, RZ, 0xfc, !PT ;  /* 0x6400640011117812 */ /* 0x000fc400078efcff */
[----:B------:R-:W-:Y:S01]  /*2330*/  LOP3.LUT R16, R16, 0x64006400, RZ, 0xfc, !PT ;  /* 0x6400640010107812 */ /* 0x000fe200078efcff */
[----:B------:R-:W-:Y:S02]  /*2340*/  HFMA2.MMA R46, R19, 1, 1, R24 ;  /* 0x3c003c00132e7835 */ /* 0x000fe40000000018 */
[----:B------:R-:W-:Y:S01]  /*2350*/  HFMA2.MMA R47, R18, 0.0625, 0.0625, R23 ;  /* 0x2c002c00122f7835 */ /* 0x000fe20000000017 */
[----:B------:R-:W-:Y:S02]  /*2360*/  HADD2 R48, R17, R22 ;  /* 0x0000001611307230 */ /* 0x000fe40000000000 */
[----:B------:R-:W-:Y:S01]  /*2370*/  HFMA2 R49, R16, 0.0625, 0.0625, R21 ;  /* 0x2c002c0010317831 */ /* 0x000fe20000000015 */
[----:B------:R-:W-:Y:S07]  /*2380*/  @!P2 BRA `(.L_x_17) ;  /* 0x000000000054a947 */ /* 0x000fee0003800000 */
        /* <DEDUP_REMOVED lines=21> */
.L_x_17:
        /* <DEDUP_REMOVED lines=26> */
.L_x_19:
        /* <DEDUP_REMOVED lines=28> */
.L_x_20:
        /* <DEDUP_REMOVED lines=23> */
.L_x_18:
        /* <DEDUP_REMOVED lines=77> */
.L_x_21:
        /* <DEDUP_REMOVED lines=26> */
.L_x_23:
        /* <DEDUP_REMOVED lines=28> */
.L_x_24:
        /* <DEDUP_REMOVED lines=23> */
.L_x_22:
        /* <DEDUP_REMOVED lines=77> */
.L_x_25:
        /* <DEDUP_REMOVED lines=26> */
.L_x_27:
        /* <DEDUP_REMOVED lines=28> */
.L_x_28:
        /* <DEDUP_REMOVED lines=23> */
.L_x_26:
[----:B------:R-:W-:Y:S01]  /*3cf0*/  UIADD3 UR10, UR10, 0x20, URZ ;  /* 0x000000200a0a7890 */ /* 0x000fe2000fffe03f */
[----:B------:R-:W-:Y:S01]  /*3d00*/  MOV R17, UR6 ;  /* 0x0000000600117c02 */ /* 0x000fe20008000f00 */
[----:B------:R-:W-:Y:S02]  /*3d10*/  UIADD3 UR5, UR5, 0x40, URZ ;  /* 0x0000004005057890 */ /* 0x000fe4000fffe03f */
[----:B------:R-:W-:Y:S02]  /*3d20*/  UISETP.GE.AND UP0, UPT, UR10, UR7, UPT ;  /* 0x000000070a00728c */ /* 0x000fe4000bf06270 */
[----:B------:R-:W-:-:S04]  /*3d30*/  IMAD.WIDE R58, R17, 0x4, R58 ;  /* 0x00000004113a7825 */ /* 0x000fc800078e023a */
[----:B------:R-:W-:-:S13]  /*3d40*/  PLOP3.LUT P0, PT, PT, PT, UP0, 0x80, 0x0 ;  /* 0x000000000000781c */ /* 0x000fda0003f0f008 */
[----:B------:R-:W-:Y:S05]  /*3d50*/  @!P0 BRA `(.L_x_29) ;  /* 0xffffffd400808947 */ /* 0x000fea000383ffff */
.L_x_11:
[----:B------:R-:W0:Y:S01]  /*3d60*/  S2UR UR4, SR_CTAID.Y ;  /* 0x00000000000479c3 */ /* 0x000e220000002600 */
[----:B------:R-:W-:Y:S02]  /*3d70*/  HADD2 R12, R12.H0_H0, R12.H1_H1 ;  /* 0x3000000c0c0c7230 */ /* 0x000fe40000000800 */
[----:B------:R-:W-:-:S05]  /*3d80*/  HADD2 R18, R11.H0_H0, R11.H1_H1 ;  /* 0x3000000b0b127230 */ /* 0x000fca0000000800 */
[----:B------:R-:W1:Y:S01]  /*3d90*/  LDC.64 R16, c[0x0][0x230] ;  /* 0x00008c00ff107b82 */ /* 0x000e620000000a00 */
[----:B------:R-:W-:Y:S01]  /*3da0*/  PRMT R12, R12, 0x5410, R18 ;  /* 0x000054100c0c7816 */ /* 0x000fe20000000012 */
[----:B0-----:R-:W-:-:S06]  /*3db0*/  USHF.L.U32 UR4, UR4, 0x2, URZ ;  /* 0x0000000204047899 */ /* 0x001fcc000800063f */
[----:B------:R-:W-:-:S05]  /*3dc0*/  MOV R19, UR4 ;  /* 0x0000000400137c02 */ /* 0x000fca0008000f00 */
[----:B------:R-:W-:-:S04]  /*3dd0*/  IMAD R19, R19, UR6, R56 ;  /* 0x0000000613137c24 */ /* 0x000fc8000f8e0238 */
[----:B-1----:R-:W-:-:S05]  /*3de0*/  IMAD.WIDE R16, R19, 0x2, R16 ;  /* 0x0000000213107825 */ /* 0x002fca00078e0210 */
[----:B------:R0:W-:Y:S01]  /*3df0*/  ATOM.E.ADD.F16x2.RN.STRONG.GPU P0, RZ, desc[UR8][R16.64], R12 ;  /* 0x0000000c10ff79a2 */ /* 0x0001e2000810e1c8 */
[----:B------:R-:W-:Y:S01]  /*3e00*/  HADD2 R19, R10.H0_H0, R10.H1_H1 ;  /* 0x3000000a0a137230 */ /* 0x000fe20000000800 */
[----:B------:R-:W-:Y:S01]  /*3e10*/  BSSY B0, `(.L_x_30) ;  /* 0x0000012000007945 */ /* 0x000fe20003800000 */
[----:B------:R-:W-:-:S05]  /*3e20*/  HADD2 R21, R9.H0_H0, R9.H1_H1 ;  /* 0x3000000909157230 */ /* 0x000fca0000000800 */
[----:B------:R-:W-:Y:S01]  /*3e30*/  PRMT R19, R19, 0x5410, R21 ;  /* 0x0000541013137816 */ /* 0x000fe20000000015 */
[----:B0-----:R-:W-:Y:S06]  /*3e40*/  @P0 BRA `(.L_x_31) ;  /* 0x0000000000380947 */ /* 0x001fec0003800000 */
[----:B------:R-:W0:Y:S02]  /*3e50*/  QSPC.E.S P0, RZ, [R16] ;  /* 0x0000000010ff73aa */ /* 0x000e240000000500 */
[----:B0-----:R-:W-:Y:S05]  /*3e60*/  @!P0 BRA `(.L_x_32) ;  /* 0x0000000000248947 */ /* 0x001fea0003800000 */
[----:B------:R-:W-:Y:S02]  /*3e70*/  MOV R10, R16 ;  /* 0x00000010000a7202 */ /* 0x000fe40000000f00 */
[----:B------:R-:W-:Y:S02]  /*3e80*/  PRMT R12, R12, 0x5410, R18 ;  /* 0x000054100c0c7816 */ /* 0x000fe40000000012 */
[----:B------:R-:W-:-:S07]  /*3e90*/  MOV R9, R10 ;  /* 0x0000000a00097202 */ /* 0x000fce0000000f00 */
.L_x_33:
[----:B------:R-:W0:Y:S02]  /*3ea0*/  LDS R10, [R9] ;  /* 0x00000000090a7984 */ /* 0x000e240000000800 */
[----:B0-----:R-:W-:-:S10]  /*3eb0*/  HFMA2.MMA R11, R10, 1, 1, R12 ;  /* 0x3c003c000a0b7835 */ /* 0x001fd4000000000c */
[----:B------:R-:W0:Y:S02]  /*3ec0*/  ATOMS.CAST.SPIN R11, [R9], R10, R11 ;  /* 0x0000000a090b738d */ /* 0x000e24000180000b */
[----:B0-----:R-:W-:-:S13]  /*3ed0*/  ISETP.EQ.U32.AND P0, PT, R11, 0x1, PT ;  /* 0x000000010b00780c */ /* 0x001fda0003f02070 */
[----:B------:R-:W-:Y:S05]  /*3ee0*/  @!P0 BRA `(.L_x_33) ;  /* 0xfffffffc00ec8947 */ /* 0x000fea000383ffff */
[----:B------:R-:W-:Y:S05]  /*3ef0*/  BRA `(.L_x_31) ;  /* 0x00000000000c7947 */ /* 0x000fea0003800000 */
.L_x_32:
[----:B------:R-:W2:Y:S02]  /*3f00*/  LD.E R9, desc[UR8][R16.64] ;  /* 0x0000000810097980 */ /* 0x000ea4000c101900 */
[----:B--2---:R-:W-:-:S05]  /*3f10*/  IADD3 R9, R12, R9, RZ ;  /* 0x000000090c097210 */ /* 0x004fca0007ffe0ff */
[----:B------:R0:W-:Y:S02]  /*3f20*/  ST.E desc[UR8][R16.64], R9 ;  /* 0x0000000910007985 */ /* 0x0001e4000c101908 */
.L_x_31:
[----:B------:R-:W-:Y:S05]  /*3f30*/  BSYNC B0 ;  /* 0x0000000000007941 */ /* 0x000fea0003800000 */
.L_x_30:
[----:B------:R1:W-:Y:S01]  /*3f40*/  ATOM.E.ADD.F16x2.RN.STRONG.GPU P0, RZ, desc[UR8][R16.64+0x4], R19 ;  /* 0x0000041310ff79a2 */ /* 0x0003e2000810e1c8 */
[----:B------:R-:W-:Y:S04]  /*3f50*/  BSSY B0, `(.L_x_34) ;  /* 0x0000010000007945 */ /* 0x000fe80003800000 */
[----:B-1----:R-:W-:Y:S05]  /*3f60*/  @P0 BRA `(.L_x_35) ;  /* 0x0000000000380947 */ /* 0x002fea0003800000 */
[----:B------:R-:W1:Y:S02]  /*3f70*/  QSPC.E.S P0, RZ, [R16+0x4] ;  /* 0x0000040010ff73aa */ /* 0x000e640000000500 */
[----:B-1----:R-:W-:Y:S05]  /*3f80*/  @!P0 BRA `(.L_x_36) ;  /* 0x0000000000248947 */ /* 0x002fea0003800000 */
[----:B------:R-:W-:Y:S02]  /*3f90*/  MOV R10, R16 ;  /* 0x00000010000a7202 */ /* 0x000fe40000000f00 */
[----:B------:R-:W-:Y:S02]  /*3fa0*/  PRMT R19, R19, 0x5410, R21 ;  /* 0x0000541013137816 */ /* 0x000fe40000000015 */
[----:B0-----:R-:W-:-:S07]  /*3fb0*/  MOV R9, R10 ;  /* 0x0000000a00097202 */ /* 0x001fce0000000f00 */
.L_x_37:
[----:B------:R-:W0:Y:S02]  /*3fc0*/  LDS R10, [R9+0x4] ;  /* 0x00000400090a7984 */ /* 0x000e240000000800 */
[----:B0-----:R-:W-:-:S06]  /*3fd0*/  HADD2 R11, R10, R19 ;  /* 0x000000130a0b7230 */ /* 0x001fcc0000000000 */
[----:B------:R-:W0:Y:S02]  /*3fe0*/  ATOMS.CAST.SPIN R11, [R9+0x4], R10, R11 ;  /* 0x0000040a090b738d */ /* 0x000e24000180000b */
[----:B0-----:R-:W-:-:S13]  /*3ff0*/  ISETP.EQ.U32.AND P0, PT, R11, 0x1, PT ;  /* 0x000000010b00780c */ /* 0x001fda0003f02070 */
[----:B------:R-:W-:Y:S05]  /*4000*/  @!P0 BRA `(.L_x_37) ;  /* 0xfffffffc00ec8947 */ /* 0x000fea000383ffff */
[----:B------:R-:W-:Y:S05]  /*4010*/  BRA `(.L_x_35) ;  /* 0x00000000000c7947 */ /* 0x000fea0003800000 */
.L_x_36:
[----:B0-----:R-:W2:Y:S02]  /*4020*/  LD.E R9, desc[UR8][R16.64+0x4] ;  /* 0x0000040810097980 */ /* 0x001ea4000c101900 */
[----:B--2---:R-:W-:-:S05]  /*4030*/  IADD3 R9, R19, R9, RZ ;  /* 0x0000000913097210 */ /* 0x004fca0007ffe0ff */
[----:B------:R1:W-:Y:S02]  /*4040*/  ST.E desc[UR8][R16.64+0x4], R9 ;  /* 0x0000040910007985 */ /* 0x0003e4000c101908 */
.L_x_35:
[----:B------:R-:W-:Y:S05]  /*4050*/  BSYNC B0 ;  /* 0x0000000000007941 */ /* 0x000fea0003800000 */
.L_x_34:
[----:B------:R-:W-:Y:S05]  /*4060*/  @!P1 EXIT ;  /* 0x000000000000994d */ /* 0x000fea0003800000 */
[----:B------:R-:W-:Y:S01]  /*4070*/  MOV R11, UR6 ;  /* 0x00000006000b7c02 */ /* 0x000fe20008000f00 */
[----:B01----:R-:W-:Y:S02]  /*4080*/  HADD2 R9, R3.H0_H0, R3.H1_H1 ;  /* 0x3000000303097230 */ /* 0x003fe40000000800 */
[----:B------:R-:W-:Y:S02]  /*4090*/  HADD2 R10, R2.H0_H0, R2.H1_H1 ;  /* 0x30000002020a7230 */ /* 0x000fe40000000800 */
[----:B------:R-:W-:-:S03]  /*40a0*/  IMAD.WIDE R16, R11, 0x2, R16 ;  /* 0x000000020b107825 */ /* 0x000fc600078e0210 */
[----:B------:R-:W-:-:S05]  /*40b0*/  PRMT R9, R9, 0x5410, R10 ;  /* 0x0000541009097816 */ /* 0x000fca000000000a */
        /* <DEDUP_REMOVED lines=11> */
.L_x_41:
[----:B------:R-:W0:Y:S02]  /*4170*/  LDS R2, [R0] ;  /* 0x0000000000027984 */ /* 0x000e240000000800 */
[----:B0-----:R-:W-:-:S10]  /*4180*/  HFMA2.MMA R3, R2, 1, 1, R9 ;  /* 0x3c003c0002037835 */ /* 0x001fd40000000009 */
[----:B------:R-:W0:Y:S02]  /*4190*/  ATOMS.CAST.SPIN R3, [R0], R2, R3 ;  /* 0x000000020003738d */ /* 0x000e240001800003 */
[----:B0-----:R-:W-:-:S13]  /*41a0*/  ISETP.EQ.U32.AND P0, PT, R3, 0x1, PT ;  /* 0x000000010300780c */ /* 0x001fda0003f02070 */
[----:B------:R-:W-:Y:S05]  /*41b0*/  @!P0 BRA `(.L_x_41) ;  /* 0xfffffffc00ec8947 */ /* 0x000fea000383ffff */
[----:B------:R-:W-:Y:S05]  /*41c0*/  BRA `(.L_x_39) ;  /* 0x00000000000c7947 */ /* 0x000fea0003800000 */
.L_x_40:
[----:B------:R-:W2:Y:S02]  /*41d0*/  LD.E R0, desc[UR8][R16.64] ;  /* 0x0000000810007980 */ /* 0x000ea4000c101900 */
[----:B--2---:R-:W-:-:S05]  /*41e0*/  IADD3 R3, R9, R0, RZ ;  /* 0x0000000009037210 */ /* 0x004fca0007ffe0ff */
[----:B------:R0:W-:Y:S02]  /*41f0*/  ST.E desc[UR8][R16.64], R3 ;  /* 0x0000000310007985 */ /* 0x0001e4000c101908 */
.L_x_39:
[----:B------:R-:W-:Y:S05]  /*4200*/  BSYNC B0 ;  /* 0x0000000000007941 */ /* 0x000fea0003800000 */
.L_x_38:
[----:B------:R1:W-:Y:S01]  /*4210*/  ATOM.E.ADD.F16x2.RN.STRONG.GPU P0, RZ, desc[UR8][R16.64+0x4], R11 ;  /* 0x0000040b10ff79a2 */ /* 0x0003e2000810e1c8 */
[----:B------:R-:W-:Y:S04]  /*4220*/  BSSY B0, `(.L_x_42) ;  /* 0x0000010000007945 */ /* 0x000fe80003800000 */
[----:B-1----:R-:W-:Y:S05]  /*4230*/  @P0 BRA `(.L_x_43) ;  /* 0x0000000000380947 */ /* 0x002fea0003800000 */
[----:B------:R-:W1:Y:S02]  /*4240*/  QSPC.E.S P0, RZ, [R16+0x4] ;  /* 0x0000040010ff73aa */ /* 0x000e640000000500 */
[----:B-1----:R-:W-:Y:S05]  /*4250*/  @!P0 BRA `(.L_x_44) ;  /* 0x0000000000248947 */ /* 0x002fea0003800000 */
[----:B------:R-:W-:Y:S02]  /*4260*/  MOV R2, R16 ;  /* 0x0000001000027202 */ /* 0x000fe40000000f00 */
[----:B------:R-:W-:Y:S02]  /*4270*/  PRMT R11, R11, 0x5410, R13 ;  /* 0x000054100b0b7816 */ /* 0x000fe4000000000d */
[----:B------:R-:W-:-:S07]  /*4280*/  MOV R0, R2 ;  /* 0x0000000200007202 */ /* 0x000fce0000000f00 */
.L_x_45:
[----:B------:R-:W0:Y:S02]  /*4290*/  LDS R2, [R0+0x4] ;  /* 0x0000040000027984 */ /* 0x000e240000000800 */
[----:B0-----:R-:W-:-:S06]  /*42a0*/  HADD2 R3, R2, R11 ;  /* 0x0000000b02037230 */ /* 0x001fcc0000000000 */
[----:B------:R-:W0:Y:S02]  /*42b0*/  ATOMS.CAST.SPIN R3, [R0+0x4], R2, R3 ;  /* 0x000004020003738d */ /* 0x000e240001800003 */
[----:B0-----:R-:W-:-:S13]  /*42c0*/  ISETP.EQ.U32.AND P0, PT, R3, 0x1, PT ;  /* 0x000000010300780c */ /* 0x001fda0003f02070 */
[----:B------:R-:W-:Y:S05]  /*42d0*/  @!P0 BRA `(.L_x_45) ;  /* 0xfffffffc00ec8947 */ /* 0x000fea000383ffff */
[----:B------:R-:W-:Y:S05]  /*42e0*/  BRA `(.L_x_43) ;  /* 0x00000000000c7947 */ /* 0x000fea0003800000 */
.L_x_44:
[----:B------:R-:W0:Y:S02]  /*42f0*/  LD.E R0, desc[UR8][R16.64+0x4] ;  /* 0x0000040810007980 */ /* 0x000e24000c101900 */
[----:B0-----:R-:W-:-:S05]  /*4300*/  IADD3 R3, R11, R0, RZ ;  /* 0x000000000b037210 */ /* 0x001fca0007ffe0ff */
[----:B------:R1:W-:Y:S02]  /*4310*/  ST.E desc[UR8][R16.64+0x4], R3 ;  /* 0x0000040310007985 */ /* 0x0003e4000c101908 */
.L_x_43:
[----:B------:R-:W-:Y:S05]  /*4320*/  BSYNC B0 ;  /* 0x0000000000007941 */ /* 0x000fea0003800000 */
.L_x_42:
[----:B------:R-:W-:-:S13]  /*4330*/  ISETP.NE.AND P0, PT, R57, 0x2, PT ;  /* 0x000000023900780c */ /* 0x000fda0003f05270 */
[----:B------:R-:W-:Y:S05]  /*4340*/  @!P0 EXIT ;  /* 0x000000000000894d */ /* 0x000fea0003800000 */
[----:B01----:R-:W-:Y:S01]  /*4350*/  MOV R3, UR6 ;  /* 0x0000000600037c02 */ /* 0x003fe20008000f00 */
[----:B------:R-:W-:Y:S02]  /*4360*/  HADD2 R8, R8.H0_H0, R8.H1_H1 ;  /* 0x3000000808087230 */ /* 0x000fe40000000800 */
        /* <DEDUP_REMOVED lines=14> */
.L_x_49:
[----:B------:R-:W0:Y:S02]  /*4450*/  LDS R2, [R0] ;  /* 0x0000000000027984 */ /* 0x000e240000000800 */
[----:B0-----:R-:W-:-:S10]  /*4460*/  HFMA2.MMA R3, R2, 1, 1, R8 ;  /* 0x3c003c0002037835 */ /* 0x001fd40000000008 */
[----:B------:R-:W0:Y:S02]  /*4470*/  ATOMS.CAST.SPIN R3, [R0], R2, R3 ;  /* 0x000000020003738d */ /* 0x000e240001800003 */
[----:B0-----:R-:W-:-:S13]  /*4480*/  ISETP.EQ.U32.AND P0, PT, R3, 0x1, PT ;  /* 0x000000010300780c */ /* 0x001fda0003f02070 */
[----:B------:R-:W-:Y:S05]  /*4490*/  @!P0 BRA `(.L_x_49) ;  /* 0xfffffffc00ec8947 */ /* 0x000fea000383ffff */
[----:B------:R-:W-:Y:S05]  /*44a0*/  BRA `(.L_x_47) ;  /* 0x00000000000c7947 */ /* 0x000fea0003800000 */
.L_x_48:
[----:B------:R-:W2:Y:S02]  /*44b0*/  LD.E R0, desc[UR8][R16.64] ;  /* 0x0000000810007980 */ /* 0x000ea4000c101900 */
[----:B--2---:R-:W-:-:S05]  /*44c0*/  IADD3 R3, R8, R0, RZ ;  /* 0x0000000008037210 */ /* 0x004fca0007ffe0ff */
[----:B------:R0:W-:Y:S02]  /*44d0*/  ST.E desc[UR8][R16.64], R3 ;  /* 0x0000000310007985 */ /* 0x0001e4000c101908 */
.L_x_47:
[----:B------:R-:W-:Y:S05]  /*44e0*/  BSYNC B0 ;  /* 0x0000000000007941 */ /* 0x000fea0003800000 */
.L_x_46:
        /* <DEDUP_REMOVED lines=8> */
.L_x_53:
[----:B------:R-:W0:Y:S02]  /*4570*/  LDS R2, [R0+0x4] ;  /* 0x0000040000027984 */ /* 0x000e240000000800 */
[----:B0-----:R-:W-:-:S06]  /*4580*/  HADD2 R3, R2, R6 ;  /* 0x0000000602037230 */ /* 0x001fcc0000000000 */
[----:B------:R-:W0:Y:S02]  /*4590*/  ATOMS.CAST.SPIN R3, [R0+0x4], R2, R3 ;  /* 0x000004020003738d */ /* 0x000e240001800003 */
[----:B0-----:R-:W-:-:S13]  /*45a0*/  ISETP.EQ.U32.AND P0, PT, R3, 0x1, PT ;  /* 0x000000010300780c */ /* 0x001fda0003f02070 */
[----:B------:R-:W-:Y:S05]  /*45b0*/  @!P0 BRA `(.L_x_53) ;  /* 0xfffffffc00ec8947 */ /* 0x000fea000383ffff */
[----:B------:R-:W-:Y:S05]  /*45c0*/  BRA `(.L_x_51) ;  /* 0x00000000000c7947 */ /* 0x000fea0003800000 */
.L_x_52:
[----:B------:R-:W0:Y:S02]  /*45d0*/  LD.E R0, desc[UR8][R16.64+0x4] ;  /* 0x0000040810007980 */ /* 0x000e24000c101900 */
[----:B0-----:R-:W-:-:S05]  /*45e0*/  IADD3 R3, R6, R0, RZ ;  /* 0x0000000006037210 */ /* 0x001fca0007ffe0ff */
[----:B------:R1:W-:Y:S02]  /*45f0*/  ST.E desc[UR8][R16.64+0x4], R3 ;  /* 0x0000040310007985 */ /* 0x0003e4000c101908 */
.L_x_51:
[----:B------:R-:W-:Y:S05]  /*4600*/  BSYNC B0 ;  /* 0x0000000000007941 */ /* 0x000fea0003800000 */
.L_x_50:
[----:B------:R-:W-:-:S13]  /*4610*/  ISETP.GE.AND P0, PT, R57, 0x4, PT ;  /* 0x000000043900780c */ /* 0x000fda0003f06270 */
        /* <DEDUP_REMOVED lines=17> */
.L_x_57:
[----:B------:R-:W0:Y:S02]  /*4730*/  LDS R2, [R0] ;  /* 0x0000000000027984 */ /* 0x000e240000000800 */
[----:B0-----:R-:W-:-:S10]  /*4740*/  HFMA2.MMA R3, R2, 1, 1, R4 ;  /* 0x3c003c0002037835 */ /* 0x001fd40000000004 */
[----:B------:R-:W0:Y:S02]  /*4750*/  ATOMS.CAST.SPIN R3, [R0], R2, R3 ;  /* 0x000000020003738d */ /* 0x000e240001800003 */
[----:B0-----:R-:W-:-:S13]  /*4760*/  ISETP.EQ.U32.AND P0, PT, R3, 0x1, PT ;  /* 0x000000010300780c */ /* 0x001fda0003f02070 */
[----:B------:R-:W-:Y:S05]  /*4770*/  @!P0 BRA `(.L_x_57) ;  /* 0xfffffffc00ec8947 */ /* 0x000fea000383ffff */
[----:B------:R-:W-:Y:S05]  /*4780*/  BRA `(.L_x_55) ;  /* 0x00000000000c7947 */ /* 0x000fea0003800000 */
.L_x_56:
[----:B------:R-:W2:Y:S02]  /*4790*/  LD.E R0, desc[UR8][R16.64] ;  /* 0x0000000810007980 */ /* 0x000ea4000c101900 */
[----:B--2---:R-:W-:-:S05]  /*47a0*/  IADD3 R3, R4, R0, RZ ;  /* 0x0000000004037210 */ /* 0x004fca0007ffe0ff */
[----:B------:R0:W-:Y:S02]  /*47b0*/  ST.E desc[UR8][R16.64], R3 ;  /* 0x0000000310007985 */ /* 0x0001e4000c101908 */
.L_x_55:
[----:B------:R-:W-:Y:S05]  /*47c0*/  BSYNC B0 ;  /* 0x0000000000007941 */ /* 0x000fea0003800000 */
.L_x_54:
[----:B------:R1:W-:Y:S02]  /*47d0*/  ATOM.E.ADD.F16x2.RN.STRONG.GPU P0, RZ, desc[UR8][R16.64+0x4], R15 ;  /* 0x0000040f10ff79a2 */ /* 0x0003e4000810e1c8 */
[----:B-1----:R-:W-:Y:S05]  /*47e0*/  @P0 EXIT ;  /* 0x000000000000094d */ /* 0x002fea0003800000 */
[----:B------:R-:W1:Y:S02]  /*47f0*/  QSPC.E.S P0, RZ, [R16+0x4] ;  /* 0x0000040010ff73aa */ /* 0x000e640000000500 */
[----:B-1----:R-:W-:Y:S05]  /*4800*/  @!P0 BRA `(.L_x_58) ;  /* 0x0000000000248947 */ /* 0x002fea0003800000 */
[----:B------:R-:W-:Y:S02]  /*4810*/  MOV R2, R16 ;  /* 0x0000001000027202 */ /* 0x000fe40000000f00 */
[----:B------:R-:W-:Y:S02]  /*4820*/  PRMT R15, R15, 0x5410, R20 ;  /* 0x000054100f0f7816 */ /* 0x000fe40000000014 */
[----:B------:R-:W-:-:S07]  /*4830*/  MOV R0, R2 ;  /* 0x0000000200007202 */ /* 0x000fce0000000f00 */
.L_x_59:
[----:B------:R-:W0:Y:S02]  /*4840*/  LDS R2, [R0+0x4] ;  /* 0x0000040000027984 */ /* 0x000e240000000800 */
[----:B0-----:R-:W-:-:S06]  /*4850*/  HADD2 R3, R2, R15 ;  /* 0x0000000f02037230 */ /* 0x001fcc0000000000 */
[----:B------:R-:W0:Y:S02]  /*4860*/  ATOMS.CAST.SPIN R3, [R0+0x4], R2, R3 ;  /* 0x000004020003738d */ /* 0x000e240001800003 */
[----:B0-----:R-:W-:-:S13]  /*4870*/  ISETP.EQ.U32.AND P0, PT, R3, 0x1, PT ;  /* 0x000000010300780c */ /* 0x001fda0003f02070 */
[----:B------:R-:W-:Y:S05]  /*4880*/  @!P0 BRA `(.L_x_59) ;  /* 0xfffffffc00ec8947 */ /* 0x000fea000383ffff */
[----:B------:R-:W-:Y:S05]  /*4890*/  EXIT ;  /* 0x000000000000794d */ /* 0x000fea0003800000 */
.L_x_58:
[----:B------:R-:W0:Y:S02]  /*48a0*/  LD.E R0, desc[UR8][R16.64+0x4] ;  /* 0x0000040810007980 */ /* 0x000e24000c101900 */
[----:B0-----:R-:W-:-:S05]  /*48b0*/  IADD3 R3, R15, R0, RZ ;  /* 0x000000000f037210 */ /* 0x001fca0007ffe0ff */
[----:B------:R-:W-:Y:S01]  /*48c0*/  ST.E desc[UR8][R16.64+0x4], R3 ;  /* 0x0000040310007985 */ /* 0x000fe2000c101908 */
[----:B------:R-:W-:Y:S05]  /*48d0*/  EXIT ;  /* 0x000000000000794d */ /* 0x000fea0003800000 */
.L_x_60:
[----:B------:R-:W-:-:S00]  /*48e0*/  BRA `(.L_x_60) ;  /* 0xfffffffc00fc7947 */ /* 0x000fc0000383ffff */
[----:B------:R-:W-:-:S00]  /*48f0*/  NOP ;  /* 0x0000000000007918 */ /* 0x000fc00000000000 */
        /* <DEDUP_REMOVED lines=8> */
.L_x_158:


//--------------------- .text._Z28gemm_half_q_half_gptq_kernelILi3ELb1ELb0EEvPK6__halfPKjS4_S2_PS0_iiiiiPKtibS2_i --------------------------
	.section	.text._Z28gemm_half_q_half_gptq_kernelILi3ELb1ELb0EEvPK6__halfPKjS4_S2_PS0_iiiiiPKtibS2_i,"ax",@progbits
	.align	128
        .global         _Z28gemm_half_q_half_gptq_kernelILi3ELb1ELb0EEvPK6__halfPKjS4_S2_PS0_iiiiiPKtibS2_i
        .type           _Z28gemm_half_q_half_gptq_kernelILi3ELb1ELb0EEvPK6__halfPKjS4_S2_PS0_iiiiiPKtibS2_i,@function
        .size           _Z28gemm_half_q_half_gptq_kernelILi3ELb1ELb0EEvPK6__halfPKjS4_S2_PS0_iiiiiPKtibS2_i,(.L_x_159 - _Z28gemm_half_q_half_gptq_kernelILi3ELb1ELb0EEvPK6__halfPKjS4_S2_PS0_iiiiiPKtibS2_i)
        .other          _Z28gemm_half_q_half_gptq_kernelILi3ELb1ELb0EEvPK6__halfPKjS4_S2_PS0_iiiiiPKtibS2_i,@"STO_CUDA_ENTRY STV_DEFAULT"
_Z28gemm_half_q_half_gptq_kernelILi3ELb1ELb0EEvPK6__halfPKjS4_S2_PS0_iiiiiPKtibS2_i:
.text._Z28gemm_half_q_half_gptq_kernelILi3ELb1ELb0EEvPK6__halfPKjS4_S2_PS0_iiiiiPKtibS2_i:
        /* <DEDUP_REMOVED lines=12> */
[----:B------:R-:W-:-:S02]  /*00c0*/  VIMNMX R36, R36, 0x3, PT ;  /* 0x0000000324247848 */ /* 0x000fc40003fe0100 */
[----:B------:R-:W-:Y:S01]  /*00d0*/  PRMT R33, RZ, 0x7610, R33 ;  /* 0x00007610ff217816 */ /* 0x000fe20000000021 */
[----:B------:R-:W0:Y:S01]  /*00e0*/  S2R R10, SR_CTAID.X ;  /* 0x00000000000a7919 */ /* 0x000e220000002500 */
[----:B------:R-:W-:Y:S02]  /*00f0*/  ISETP.GE.AND P1, PT, R36, 0x2, PT ;  /* 0x000000022400780c */ /* 0x000fe40003f26270 */
[----:B------:R-:W-:Y:S01]  /*0100*/  PRMT R32, RZ, 0x7610, R32 ;  /* 0x00007610ff207816 */ /* 0x000fe20000000020 */
[----:B-1----:R-:W-:Y:S01]  /*0110*/  USHF.L.U32 UR11, UR6, 0x7, URZ ;  /* 0x00000007060b7899 */ /* 0x002fe2000800063f */
[----:B----4-:R-:W-:-:S09]  /*0120*/  PRMT R8, R35, 0x7610, R8 ;  /* 0x0000761023087816 */ /* 0x010fd20000000008 */
[----:B0-23--:R-:W-:Y:S05]  /*0130*/  @!P1 BRA `(.L_x_61) ;  /* 0x00000000003c9947 */ /* 0x00dfea0003800000 */
[----:B------:R-:W0:Y:S01]  /*0140*/  LDC R5, c[0x0][0x268] ;  /* 0x00009a00ff057b82 */ /* 0x000e220000000800 */
[----:B------:R-:W-:-:S07]  /*0150*/  ISETP.NE.AND P0, PT, R36, 0x2, PT ;  /* 0x000000022400780c */ /* 0x000fce0003f05270 */
[----:B------:R-:W1:Y:S01]  /*0160*/  LDC.64 R12, c[0x0][0x260] ;  /* 0x00009800ff0c7b82 */ /* 0x000e620000000a00 */
[----:B0-----:R-:W-:Y:S02]  /*0170*/  SHF.R.S32.HI R4, RZ, 0x1f, R5 ;  /* 0x0000001fff047819 */ /* 0x001fe40000011405 */
[C---:B------:R-:W-:Y:S02]  /*0180*/  SHF.L.U32 R7, R5.reuse, 0x1, RZ ;  /* 0x0000000105077819 */ /* 0x040fe400000006ff */
[----:B------:R-:W-:Y:S02]  /*0190*/  SHF.L.U64.HI R8, R5, 0x1, R4 ;  /* 0x0000000105087819 */ /* 0x000fe40000010204 */
[----:B-1----:R-:W-:-:S04]  /*01a0*/  IADD3 R4, P2, R7, R12, RZ ;  /* 0x0000000c07047210 */ /* 0x002fc80007f5e0ff */
[----:B------:R-:W-:Y:S02]  /*01b0*/  IADD3.X R5, R8, R13, RZ, P2, !PT ;  /* 0x0000000d08057210 */ /* 0x000fe400017fe4ff */
[----:B------:R-:W-:-:S03]  /*01c0*/  @P0 IADD3 R6, P2, R4, R7, RZ ;  /* 0x0000000704060210 */ /* 0x000fc60007f5e0ff */
[----:B------:R-:W2:Y:S01]  /*01d0*/  LDG.E.U16 R32, desc[UR8][R4.64] ;  /* 0x0000000804207981 */ /* 0x000ea2000c1e1500 */
[----:B------:R-:W-:-:S05]  /*01e0*/  @P0 IADD3.X R7, R5, R8, RZ, P2, !PT ;  /* 0x0000000805070210 */ /* 0x000fca00017fe4ff */
[----:B------:R-:W3:Y:S01]  /*01f0*/  @P0 LDG.E.U16 R33, desc[UR8][R6.64] ;  /* 0x0000000806210981 */ /* 0x000ee2000c1e1500 */
[----:B--2---:R-:W-:-:S04]  /*0200*/  LOP3.LUT R8, R32, R35, RZ, 0xfc, !PT ;  /* 0x0000002320087212 */ /* 0x004fc800078efcff */
[----:B---3--:R-:W-:-:S04]  /*0210*/  @P0 LOP3.LUT R9, R33, R8, RZ, 0xfc, !PT ;  /* 0x0000000821090212 */ /* 0x008fc800078efcff */
[----:B------:R-:W-:-:S07]  /*0220*/  @P0 PRMT R8, R9, 0x7610, R8 ;  /* 0x0000761009080816 */ /* 0x000fce0000000008 */
.L_x_61:
[----:B------:R-:W-:Y:S02]  /*0230*/  PRMT R4, R8, 0x9910, RZ ;  /* 0x0000991008047816 */ /* 0x000fe400000000ff */
[----:B------:R-:W-:Y:S02]  /*0240*/  MOV R6, UR11 ;  /* 0x0000000b00067c02 */ /* 0x000fe40008000f00 */
[----:B------:R-:W-:Y:S02]  /*0250*/  ISETP.NE.AND P0, PT, R4, RZ, PT ;  /* 0x000000ff0400720c */ /* 0x000fe40003f05270 */
[----:B------:R-:W-:-:S04]  /*0260*/  VIADDMNMX R6, R6, 0x80, R3, PT ;  /* 0x0000008006067846 */ /* 0x000fc80003800103 */
[----:B------:R-:W-:-:S07]  /*0270*/  R2UR UR10, R6 ;  /* 0x00000000060a72ca */ /* 0x000fce00000e0000 */
[----:B------:R-:W-:Y:S08]  /*0280*/  @!P0 EXIT ;  /* 0x000000000000894d */ /* 0x000ff00003800000 */
[----:B------:R-:W-:Y:S01]  /*0290*/  IADD3 R4, R2, UR11, RZ ;  /* 0x0000000b02047c10 */ /* 0x000fe2000fffe0ff */
[----:B------:R-:W-:Y:S01]  /*02a0*/  BSSY B0, `(.L_x_62) ;  /* 0x000006d000007945 */ /* 0x000fe20003800000 */
[----:B------:R-:W-:Y:S02]  /*02b0*/  SHF.L.U32 R5, R10, 0x9, RZ ;  /* 0x000000090a057819 */ /* 0x000fe400000006ff */
[----:B------:R-:W-:-:S03]  /*02c0*/  ISETP.GE.AND P0, PT, R4, UR10, PT ;  /* 0x0000000a04007c0c */ /* 0x000fc6000bf06270 */
[----:B------:R-:W-:-:S10]  /*02d0*/  IMAD R34, R2, 0x4, R5 ;  /* 0x0000000402227824 */ /* 0x000fd400078e0205 */
[----:B------:R-:W-:Y:S05]  /*02e0*/  @P0 BRA `(.L_x_63) ;  /* 0x0000000400a00947 */ /* 0x000fea0003800000 */
[----:B------:R-:W-:Y:S01]  /*02f0*/  ULDC.64 UR4, c[0x0][0x250] ;  /* 0x0000940000047ab9 */ /* 0x000fe20000000a00 */
[----:B------:R-:W-:Y:S02]  /*0300*/  SHF.R.S32.HI R7, RZ, 0x1f, R4 ;  /* 0x0000001fff077819 */ /* 0x000fe40000011404 */
[----:B------:R-:W-:-:S04]  /*0310*/  ISETP.NE.U32.AND P0, PT, RZ, UR4, PT ;  /* 0x00000004ff007c0c */ /* 0x000fc8000bf05070 */
[----:B------:R-:W-:-:S13]  /*0320*/  ISETP.NE.AND.EX P0, PT, RZ, UR5, PT, P0 ;  /* 0x00000005ff007c0c */ /* 0x000fda000bf05300 */
[----:B------:R-:W-:Y:S05]  /*0330*/  @!P0 BRA `(.L_x_64) ;  /* 0x0000000000d08947 */ /* 0x000fea0003800000 */
[----:B------:R-:W-:Y:S01]  /*0340*/  LEA R8, P0, R4, UR4, 0x1 ;  /* 0x0000000404087c11 */ /* 0x000fe2000f8008ff */
[----:B------:R-:W-:-:S03]  /*0350*/  ULDC.64 UR12, c[0x0][0x210] ;  /* 0x00008400000c7ab9 */ /* 0x000fc60000000a00 */
[----:B------:R-:W-:-:S05]  /*0360*/  LEA.HI.X R9, R4, UR5, R7, 0x1, P0 ;  /* 0x0000000504097c11 */ /* 0x000fca00080f0c07 */
[----:B------:R-:W2:Y:S01]  /*0370*/  LDG.E.U16.CONSTANT R8, desc[UR8][R8.64] ;  /* 0x0000000808087981 */ /* 0x000ea2000c1e9500 */
[----:B------:R-:W0:Y:S01]  /*0380*/  S2UR UR5, SR_CgaCtaId ;  /* 0x00000000000579c3 */ /* 0x000e220000008800 */
[----:B------:R-:W-:Y:S01]  /*0390*/  IMAD R4, R0, R3, RZ ;  /* 0x0000000300047224 */ /* 0x000fe200078e02ff */
[----:B------:R-:W-:Y:S01]  /*03a0*/  ISETP.GT.AND P2, PT, R36, 0x3, PT ;  /* 0x000000032400780c */ /* 0x000fe20003f44270 */
[----:B------:R-:W-:Y:S01]  /*03b0*/  UMOV UR4, 0x400 ;  /* 0x0000040000047882 */ /* 0x000fe20000000000 */
[----:B------:R-:W-:Y:S01]  /*03c0*/  HFMA2.MMA R15, -RZ, RZ, 0, 0 ;  /* 0x00000000ff0f7435 */ /* 0x000fe200000001ff */
[----:B------:R-:W-:Y:S01]  /*03d0*/  IMAD R7, R4, 0x3, RZ ;  /* 0x0000000304077824 */ /* 0x000fe200078e02ff */
[----:B0-----:R-:W-:-:S04]  /*03e0*/  ULEA UR4, UR5, UR4, 0x18 ;  /* 0x0000000405047291 */ /* 0x001fc8000f8ec03f */
[----:B--2---:R-:W-:-:S04]  /*03f0*/  IADD3 R4, P0, R8, R7, RZ ;  /* 0x0000000708047210 */ /* 0x004fc80007f1e0ff */
[----:B------:R-:W-:Y:S02]  /*0400*/  LEA.HI.X.SX32 R7, R7, RZ, 0x1, P0 ;  /* 0x000000ff07077211 */ /* 0x000fe400000f0eff */
[----:B------:R-:W-:-:S04]  /*0410*/  LEA R6, P0, R4, UR12, 0x1 ;  /* 0x0000000c04067c11 */ /* 0x000fc8000f8008ff */
[----:B------:R-:W-:Y:S02]  /*0420*/  LEA.HI.X R7, R4, UR13, R7, 0x1, P0 ;  /* 0x0000000d04077c11 */ /* 0x000fe400080f0c07 */
[----:B------:R-:W-:Y:S02]  /*0430*/  LEA R4, R2, UR4, 0x1 ;  /* 0x0000000402047c11 */ /* 0x000fe4000f8e08ff */
[----:B------:R-:W-:Y:S01]  /*0440*/  PLOP3.LUT P0, PT, PT, PT, PT, 0x80, 0x0 ;  /* 0x000000000000781c */ /* 0x000fe20003f0f070 */
[----:B------:R-:W-:-:S12]  /*0450*/  @!P2 BRA `(.L_x_65) ;  /* 0x000000000048a947 */ /* 0x000fd80003800000 */
[----:B------:R-:W-:Y:S02]  /*0460*/  PLOP3.LUT P0, PT, PT, PT, PT, 0x8, 0x0 ;  /* 0x000000000000781c */ /* 0x000fe40003f0e170 */
[----:B------:R-:W-:-:S11]  /*0470*/  IADD3 R14, R36, -0x3, RZ ;  /* 0xfffffffd240e7810 */ /* 0x000fd60007ffe0ff */
.L_x_66:
        /* <DEDUP_REMOVED lines=16> */
.L_x_65:
[----:B------:R-:W-:-:S04]  /*0580*/  IADD3 R8, R36, -R15, RZ ;  /* 0x8000000f24087210 */ /* 0x000fc80007ffe0ff */
[----:B------:R-:W-:-:S13]  /*0590*/  ISETP.GT.AND P2, PT, R8, 0x1, PT ;  /* 0x000000010800780c */ /* 0x000fda0003f44270 */
[----:B------:R-:W-:Y:S01]  /*05a0*/  @P2 IMAD.WIDE R8, R3, 0x2, R6 ;  /* 0x0000000203082825 */ /* 0x000fe200078e0206 */
        /* <DEDUP_REMOVED lines=8> */
[----:B0-----:R-:W-:-:S06]  /*0630*/  @P2 VIADD R4, R4, 0x200 ;  /* 0x0000020004042836 */ /* 0x001fcc0000000000 */
[----:B------:R-:W-:Y:S05]  /*0640*/  @!P0 BRA `(.L_x_63) ;  /* 0x0000000000c88947 */ /* 0x000fea0003800000 */
[----:B------:R-:W2:Y:S04]  /*0650*/  LDG.E.U16.CONSTANT R7, desc[UR8][R6.64] ;  /* 0x0000000806077981 */ /* 0x000ea8000c1e9500 */
[----:B--2---:R1:W-:Y:S01]  /*0660*/  STS.U16 [R4], R7 ;  /* 0x0000000704007388 */ /* 0x0043e20000000400 */
[----:B------:R-:W-:Y:S05]  /*0670*/  BRA `(.L_x_63) ;  /* 0x0000000000bc7947 */ /* 0x000fea0003800000 */
.L_x_64:
[----:B------:R-:W0:Y:S01]  /*0680*/  S2UR UR5, SR_CgaCtaId ;  /* 0x00000000000579c3 */ /* 0x000e220000008800 */
[----:B------:R-:W-:Y:S01]  /*0690*/  IMAD R6, R0, R3, RZ ;  /* 0x0000000300067224 */ /* 0x000fe200078e02ff */
[----:B------:R-:W-:Y:S01]  /*06a0*/  ISETP.GT.AND P2, PT, R36, 0x3, PT ;  /* 0x000000032400780c */ /* 0x000fe20003f44270 */
[----:B------:R-:W-:Y:S01]  /*06b0*/  UMOV UR4, 0x400 ;  /* 0x0000040000047882 */ /* 0x000fe20000000000 */
[----:B------:R-:W-:Y:S01]  /*06c0*/  ULDC.64 UR12, c[0x0][0x210] ;  /* 0x00008400000c7ab9 */ /* 0x000fe20000000a00 */
[----:B------:R-:W-:Y:S01]  /*06d0*/  IMAD R6, R6, 0x3, RZ ;  /* 0x0000000306067824 */ /* 0x000fe200078e02ff */
[----:B------:R-:W-:-:S04]  /*06e0*/  HFMA2.MMA R15, -RZ, RZ, 0, 0 ;  /* 0x00000000ff0f7435 */ /* 0x000fc800000001ff */
        /* <DEDUP_REMOVED lines=10> */
.L_x_68:
        /* <DEDUP_REMOVED lines=16> */
.L_x_67:
[----:B------:R-:W-:-:S04]  /*0890*/  IADD3 R8, R36, -R15, RZ ;  /* 0x8000000f24087210 */ /* 0x000fc80007ffe0ff */
[----:B------:R-:W-:-:S13]  /*08a0*/  ISETP.GT.AND P2, PT, R8, 0x1, PT ;  /* 0x000000010800780c */ /* 0x000fda0003f44270 */
[----:B------:R-:W-:Y:S01]  /*08b0*/  @P2 PLOP3.LUT P0, PT, PT, PT, PT, 0x8, 0x0 ;  /* 0x000000000000281c */ /* 0x000fe20003f0e170 */
[----:B------:R-:W-:Y:S01]  /*08c0*/  @P2 IMAD.WIDE R8, R3, 0x2, R6 ;  /* 0x0000000203082825 */ /* 0x000fe200078e0206 */
        /* <DEDUP_REMOVED lines=8> */
[----:B0-----:R-:W-:-:S05]  /*0950*/  @P2 VIADD R4, R4, 0x200 ;  /* 0x0000020004042836 */ /* 0x001fca0000000000 */
[----:B----4-:R0:W-:Y:S02]  /*0960*/  @P0 STS.U16 [R4], R3 ;  /* 0x0000000304000388 */ /* 0x0101e40000000400 */
.L_x_63:
[----:B------:R-:W-:Y:S05]  /*0970*/  BSYNC B0 ;  /* 0x0000000000007941 */ /* 0x000fea0003800000 */
.L_x_62:
        /* <DEDUP_REMOVED lines=8> */
[----:B-1----:R-:W0:Y:S01]  /*0a00*/  LDC.64 R6, c[0x0][0x230] ;  /* 0x00008c00ff067b82 */ /* 0x002e220000000a00 */
[----:B------:R-:W-:Y:S01]  /*0a10*/  ISETP.GT.AND P2, PT, R36, 0x3, PT ;  /* 0x000000032400780c */ /* 0x000fe20003f44270 */
[----:B------:R-:W-:Y:S01]  /*0a20*/  IMAD R0, R0, UR7, RZ ;  /* 0x0000000700007c24 */ /* 0x000fe2000f8e02ff */
[----:B------:R-:W-:Y:S01]  /*0a30*/  HFMA2.MMA R11, -RZ, RZ, 0, 0 ;  /* 0x00000000ff0b7435 */ /* 0x000fe200000001ff */
[----:B------:R-:W-:Y:S02]  /*0a40*/  PLOP3.LUT P0, PT, PT, PT, PT, 0x80, 0x0 ;  /* 0x000000000000781c */ /* 0x000fe40003f0f070 */
[----:B------:R-:W-:-:S05]  /*0a50*/  IMAD R5, R0, 0x3, R5 ;  /* 0x0000000300057824 */ /* 0x000fca00078e0205 */
[----:B------:R-:W-:-:S05]  /*0a60*/  LEA R5, R2, R5, 0x2 ;  /* 0x0000000502057211 */ /* 0x000fca00078e10ff */
[----:B0-----:R-:W-:Y:S01]  /*0a70*/  IMAD.WIDE R2, R5, 0x2, R6 ;  /* 0x0000000205027825 */ /* 0x001fe200078e0206 */
[----:B------:R-:W-:Y:S06]  /*0a80*/  @!P2 BRA `(.L_x_70) ;  /* 0x000000000044a947 */ /* 0x000fec0003800000 */
[----:B------:R-:W-:Y:S02]  /*0a90*/  PLOP3.LUT P0, PT, PT, PT, PT, 0x8, 0x0 ;  /* 0x000000000000781c */ /* 0x000fe40003f0e170 */
[----:B------:R-:W-:-:S11]  /*0aa0*/  IADD3 R0, R36, -0x3, RZ ;  /* 0xfffffffd24007810 */ /* 0x000fd60007ffe0ff */
.L_x_71:
[----:B-1----:R-:W-:Y:S01]  /*0ab0*/  MOV R5, UR7 ;  /* 0x0000000700057c02 */ /* 0x002fe20008000f00 */
[----:B------:R0:W-:Y:S01]  /*0ac0*/  STG.E.64 desc[UR8][R2.64], RZ ;  /* 0x000000ff02007986 */ /* 0x0001e2000c101b08 */
[----:B------:R-:W-:Y:S01]  /*0ad0*/  MOV R7, UR7 ;  /* 0x0000000700077c02 */ /* 0x000fe20008000f00 */
[----:B------:R-:W-:Y:S01]  /*0ae0*/  VIADD R11, R11, 0x4 ;  /* 0x000000040b0b7836 */ /* 0x000fe20000000000 */
[----:B------:R-:W-:Y:S01]  /*0af0*/  MOV R9, UR7 ;  /* 0x0000000700097c02 */ /* 0x000fe20008000f00 */
[----:B------:R-:W-:Y:S01]  /*0b00*/  IMAD.WIDE R4, R5, 0x2, R2 ;  /* 0x0000000205047825 */ /* 0x000fe200078e0202 */
[----:B------:R-:W-:Y:S02]  /*0b10*/  MOV R13, UR7 ;  /* 0x00000007000d7c02 */ /* 0x000fe40008000f00 */
[----:B------:R-:W-:Y:S02]  /*0b20*/  ISETP.GE.AND P2, PT, R11, R0, PT ;  /* 0x000000000b00720c */ /* 0x000fe40003f46270 */
[----:B------:R1:W-:Y:S01]  /*0b30*/  STG.E.64 desc[UR8][R4.64], RZ ;  /* 0x000000ff04007986 */ /* 0x0003e2000c101b08 */
[----:B------:R-:W-:-:S05]  /*0b40*/  IMAD.WIDE R6, R7, 0x2, R4 ;  /* 0x0000000207067825 */ /* 0x000fca00078e0204 */
[----:B------:R1:W-:Y:S01]  /*0b50*/  STG.E.64 desc[UR8][R6.64], RZ ;  /* 0x000000ff06007986 */ /* 0x0003e2000c101b08 */
[----:B------:R-:W-:-:S05]  /*0b60*/  IMAD.WIDE R8, R9, 0x2, R6 ;  /* 0x0000000209087825 */ /* 0x000fca00078e0206 */
[----:B------:R1:W-:Y:S01]  /*0b70*/  STG.E.64 desc[UR8][R8.64], RZ ;  /* 0x000000ff08007986 */ /* 0x0003e2000c101b08 */
[----:B0-----:R-:W-:Y:S01]  /*0b80*/  IMAD.WIDE R2, R13, 0x2, R8 ;  /* 0x000000020d027825 */ /* 0x001fe200078e0208 */
[----:B------:R-:W-:Y:S06]  /*0b90*/  @!P2 BRA `(.L_x_71) ;  /* 0xfffffffc00c4a947 */ /* 0x000fec000383ffff */
.L_x_70:
[----:B------:R-:W-:Y:S02]  /*0ba0*/  IADD3 R0, R36, -R11, RZ ;  /* 0x8000000b24007210 */ /* 0x000fe40007ffe0ff */
[----:B-1----:R-:W-:Y:S02]  /*0bb0*/  MOV R5, UR7 ;  /* 0x0000000700057c02 */ /* 0x002fe40008000f00 */
        /* <DEDUP_REMOVED lines=10> */
.L_x_69:
[----:B------:R-:W-:Y:S02]  /*0c60*/  ULDC UR5, c[0x0][0x248] ;  /* 0x0000920000057ab9 */ /* 0x000fe40000000800 */
[----:B------:R-:W-:Y:S01]  /*0c70*/  MOV R0, UR5 ;  /* 0x0000000500007c02 */ /* 0x000fe20008000f00 */
[----:B------:R-:W-:-:S03]  /*0c80*/  ULOP3.LUT UR4, UR11, UR5, URZ, 0x3c, !UPT ;  /* 0x000000050b047292 */ /* 0x000fc6000f8e3c3f */
[----:B--2---:R-:W-:Y:S01]  /*0c90*/  IABS R5, R0 ;  /* 0x0000000000057213 */ /* 0x004fe20000000000 */
[----:B------:R-:W-:Y:S02]  /*0ca0*/  BAR.SYNC.DEFER_BLOCKING 0x0 ;  /* 0x0000000000007b1d */ /* 0x000fe40000010000 */
[----:B------:R-:W-:-:S04]  /*0cb0*/  ISETP.LE.AND P2, PT, RZ, UR4, PT ;  /* 0x00000004ff007c0c */ /* 0x000fc8000bf43270 */
[----:B------:R-:W2:Y:S08]  /*0cc0*/  I2F.RP R0, R5 ;  /* 0x0000000500007306 */ /* 0x000eb00000209400 */
[----:B--2---:R-:W2:Y:S02]  /*0cd0*/  MUFU.RCP R0, R0 ;  /* 0x0000000000007308 */ /* 0x004ea40000001000 */
[----:B--2---:R-:W-:-:S06]  /*0ce0*/  VIADD R2, R0, 0xffffffe ;  /* 0x0ffffffe00027836 */ /* 0x004fcc0000000000 */
[----:B0-----:R0:W1:Y:S02]  /*0cf0*/  F2I.FTZ.U32.TRUNC.NTZ R3, R2 ;  /* 0x0000000200037305 */ /* 0x001064000021f000 */
        /* <DEDUP_REMOVED lines=17> */
[----:B------:R-:W-:-:S05]  /*0e10*/  @P0 IADD3 R29, R29, 0x1, RZ ;  /* 0x000000011d1d0810 */ /* 0x000fca0007ffe0ff */
[----:B------:R-:W-:Y:S01]  /*0e20*/  @!P2 IMAD.MOV R29, RZ, RZ, -R29 ;  /* 0x000000ffff1da224 */ /* 0x000fe200078e0a1d */
        /* <DEDUP_REMOVED lines=18> */
[----:B------:R-:W-:Y:S02]  /*0f50*/  PLOP3.LUT P0, PT, PT, PT, UP0, 0x80, 0x0 ;  /* 0x000000000000781c */ /* 0x000fe40003f0f008 */
[----:B--2---:R-:W-:-:S04]  /*0f60*/  SHF.R.U32.HI R0, RZ, R31, R2 ;  /* 0x0000001fff007219 */ /* 0x004fc80000011602 */
[--C-:B------:R-:W-:Y:S02]  /*0f70*/  SHF.R.U32.HI R2, RZ, 0x4, R0.reuse ;  /* 0x00000004ff027819 */ /* 0x100fe40000011600 */
[----:B------:R-:W-:Y:S02]  /*0f80*/  LOP3.LUT R13, R0, 0xf, RZ, 0xc0, !PT ;  /* 0x0000000f000d7812 */ /* 0x000fe400078ec0ff */
[----:B------:R-:W-:Y:S02]  /*0f90*/  LOP3.LUT R14, R2, 0xf, RZ, 0xc0, !PT ;  /* 0x0000000f020e7812 */ /* 0x000fe400078ec0ff */
[--C-:B------:R-:W-:Y:S02]  /*0fa0*/  SHF.R.U32.HI R2, RZ, 0x8, R0.reuse ;  /* 0x00000008ff027819 */ /* 0x100fe40000011600 */
[----:B------:R-:W-:Y:S02]  /*0fb0*/  SHF.R.U32.HI R0, RZ, 0xc, R0 ;  /* 0x0000000cff007819 */ /* 0x000fe40000011600 */
[----:B------:R-:W-:-:S02]  /*0fc0*/  LOP3.LUT R15, R2, 0xf, RZ, 0xc0, !PT ;  /* 0x0000000f020f7812 */ /* 0x000fc400078ec0ff */
[----:B------:R-:W-:Y:S01]  /*0fd0*/  LOP3.LUT R16, R0, 0xf, RZ, 0xc0, !PT ;  /* 0x0000000f00107812 */ /* 0x000fe200078ec0ff */
[----:B------:R-:W-:Y:S01]  /*0fe0*/  IMAD.MOV.U32 R0, RZ, RZ, RZ ;  /* 0x000000ffff007224 */ /* 0x000fe200078e00ff */
[----:B------:R-:W-:Y:S02]  /*0ff0*/  IADD3 R3, R13, 0x1, RZ ;  /* 0x000000010d037810 */ /* 0x000fe40007ffe0ff */
[----:B------:R-:W-:Y:S02]  /*1000*/  IADD3 R7, R15, 0x1, RZ ;  /* 0x000000010f077810 */ /* 0x000fe40007ffe0ff */
[----:B0-----:R-:W-:Y:S02]  /*1010*/  IADD3 R4, R14, 0x1, RZ ;  /* 0x000000010e047810 */ /* 0x001fe40007ffe0ff */
[----:B------:R-:W-:Y:S01]  /*1020*/  IADD3 R8, R16, 0x1, RZ ;  /* 0x0000000110087810 */ /* 0x000fe20007ffe0ff */
[----:B------:R-:W0:Y:S01]  /*1030*/  I2F.F16 R3, R3 ;  /* 0x0000000300037306 */ /* 0x000e220000200c00 */
[----:B------:R-:W-:-:S02]  /*1040*/  IADD3 R14, R14, 0xe401, RZ ;  /* 0x0000e4010e0e7810 */ /* 0x000fc40007ffe0ff */
[----:B------:R-:W-:Y:S02]  /*1050*/  IADD3 R13, R13, 0xe401, RZ ;  /* 0x0000e4010d0d7810 */ /* 0x000fe40007ffe0ff */
[----:B------:R-:W-:Y:S02]  /*1060*/  IADD3 R15, R15, 0xe401, RZ ;  /* 0x0000e4010f0f7810 */ /* 0x000fe40007ffe0ff */
[----:B------:R-:W-:Y:S01]  /*1070*/  IADD3 R16, R16, 0xe401, RZ ;  /* 0x0000e40110107810 */ /* 0x000fe20007ffe0ff */
[----:B------:R-:W1:Y:S01]  /*1080*/  I2F.F16 R5, R4 ;  /* 0x0000000400057306 */ /* 0x000e620000200c00 */
[----:B------:R-:W-:Y:S02]  /*1090*/  PRMT R22, R14, 0x5410, R14 ;  /* 0x000054100e167816 */ /* 0x000fe4000000000e */
[C-C-:B---3--:R-:W-:Y:S02]  /*10a0*/  PRMT R27, R17.reuse, 0x5410, R17.reuse ;  /* 0x00005410111b7816 */ /* 0x148fe40000000011 */
[----:B------:R-:W-:Y:S01]  /*10b0*/  PRMT R28, R17, 0x7632, R17 ;  /* 0x00007632111c7816 */ /* 0x000fe20000000011 */
[----:B0-----:R-:W-:-:S02]  /*10c0*/  HADD2 R23, R6.H0_H0, -R3.H0_H0 ;  /* 0xa000000306177230 */ /* 0x001fc40000000800 */
[----:B------:R-:W0:Y:S01]  /*10d0*/  I2F.F16 R7, R7 ;  /* 0x0000000700077306 */ /* 0x000e220000200c00 */
[----:B------:R-:W-:Y:S02]  /*10e0*/  CS2R R2, SRZ ;  /* 0x0000000000027805 */ /* 0x000fe4000001ff00 */
[C-C-:B----4-:R-:W-:Y:S02]  /*10f0*/  PRMT R25, R18.reuse, 0x5410, R18.reuse ;  /* 0x0000541012197816 */ /* 0x150fe40000000012 */
[----:B------:R-:W-:Y:S02]  /*1100*/  PRMT R26, R18, 0x7632, R18 ;  /* 0x00007632121a7816 */ /* 0x000fe40000000012 */
[----:B------:R-:W-:Y:S01]  /*1110*/  PRMT R24, R13, 0x5410, R13 ;  /* 0x000054100d187816 */ /* 0x000fe2000000000d */
[----:B-1----:R-:W-:Y:S01]  /*1120*/  HADD2 R21, R6.H0_H0, -R5.H0_H0 ;  /* 0xa000000506157230 */ /* 0x002fe20000000800 */
[----:B------:R-:W1:Y:S01]  /*1130*/  I2F.F16 R9, R8 ;  /* 0x0000000800097306 */ /* 0x000e620000200c00 */
[----:B------:R-:W-:-:S02]  /*1140*/  CS2R R4, SRZ ;  /* 0x0000000000047805 */ /* 0x000fc4000001ff00 */
[----:B------:R-:W-:Y:S02]  /*1150*/  PRMT R20, R15, 0x5410, R15 ;  /* 0x000054100f147816 */ /* 0x000fe4000000000f */
[----:B------:R-:W-:Y:S01]  /*1160*/  PRMT R14, R16, 0x5410, R16 ;  /* 0x00005410100e7816 */ /* 0x000fe20000000010 */
[C---:B0-----:R-:W-:Y:S02]  /*1170*/  HADD2 R19, R6.reuse.H0_H0, -R7.H0_H0 ;  /* 0xa000000706137230 */ /* 0x041fe40000000800 */
[----:B-1----:R-:W-:Y:S01]  /*1180*/  HADD2 R37, R6.H0_H0, -R9.H0_H0 ;  /* 0xa000000906257230 */ /* 0x002fe20000000800 */
[----:B------:R-:W-:Y:S02]  /*1190*/  CS2R R6, SRZ ;  /* 0x0000000000067805 */ /* 0x000fe4000001ff00 */
[----:B------:R-:W-:Y:S01]  /*11a0*/  CS2R R8, SRZ ;  /* 0x0000000000087805 */ /* 0x000fe2000001ff00 */
[----:B------:R-:W-:Y:S06]  /*11b0*/  @P0 BRA `(.L_x_72) ;  /* 0x0000002400300947 */ /* 0x000fec0003800000 */
[----:B------:R-:W-:Y:S01]  /*11c0*/  USHF.R.S32.HI UR4, URZ, 0x1f, UR11 ;  /* 0x0000001f3f047899 */ /* 0x000fe2000801140b */
[----:B------:R-:W0:Y:S01]  /*11d0*/  S2UR UR6, SR_CgaCtaId ;  /* 0x00000000000679c3 */ /* 0x000e220000008800 */
[----:B------:R-:W-:Y:S01]  /*11e0*/  ULDC.64 UR12, c[0x0][0x218] ;  /* 0x00008600000c7ab9 */ /* 0x000fe20000000a00 */
[----:B------:R-:W-:Y:S01]  /*11f0*/  MOV R15, R19 ;  /* 0x00000013000f7202 */ /* 0x000fe20000000f00 */
[----:B------:R-:W-:Y:S01]  /*1200*/  ULEA.HI UR4, UR4, UR11, URZ, 0x3 ;  /* 0x0000000b04047291 */ /* 0x000fe2000f8f183f */
[----:B------:R-:W-:-:S03]  /*1210*/  IMAD.MOV.U32 R13, RZ, RZ, R37 ;  /* 0x000000ffff0d7224 */ /* 0x000fc600078e0025 */
[----:B------:R-:W-:-:S04]  /*1220*/  USHF.R.S32.HI UR4, URZ, 0x3, UR4 ;  /* 0x000000033f047899 */ /* 0x000fc80008011404 */
[----:B------:R-:W-:-:S04]  /*1230*/  UIMAD UR4, UR4, UR7, URZ ;  /* 0x00000007040472a4 */ /* 0x000fc8000f8e023f */
[----:B------:R-:W-:Y:S02]  /*1240*/  USHF.R.S32.HI UR7, URZ, 0x1f, UR4 ;  /* 0x0000001f3f077899 */ /* 0x000fe40008011404 */
[----:B------:R-:W-:Y:S01]  /*1250*/  IADD3 R55, P0, R34, UR4, RZ ;  /* 0x0000000422377c10 */ /* 0x000fe2000ff1e0ff */
[----:B------:R-:W-:-:S03]  /*1260*/  UIADD3 UR4, UR11, UR5, URZ ;  /* 0x000000050b047290 */ /* 0x000fc6000fffe03f */
[----:B------:R-:W-:Y:S01]  /*1270*/  LEA.HI.X.SX32 R0, R34, UR7, 0x1, P0 ;  /* 0x0000000722007c11 */ /* 0x000fe200080f0eff */
[----:B------:R-:W-:Y:S01]  /*1280*/  UMOV UR5, 0x400 ;  /* 0x0000040000057882 */ /* 0x000fe20000000000 */
[C---:B------:R-:W-:Y:S01]  /*1290*/  LEA R54, P0, R55.reuse, UR12, 0x2 ;  /* 0x0000000c37367c11 */ /* 0x040fe2000f8010ff */
[----:B0-----:R-:W-:Y:S01]  /*12a0*/  ULEA UR5, UR6, UR5, 0x18 ;  /* 0x0000000506057291 */ /* 0x001fe2000f8ec03f */
[----:B------:R-:W-:Y:S02]  /*12b0*/  ULDC UR7, c[0x0][0x23c] ;  /* 0x00008f0000077ab9 */ /* 0x000fe40000000800 */
[----:B------:R-:W-:Y:S01]  /*12c0*/  LEA.HI.X R55, R55, UR13, R0, 0x2, P0 ;  /* 0x0000000d37377c11 */ /* 0x000fe200080f1400 */
[----:B------:R-:W-:Y:S01]  /*12d0*/  UMOV UR6, UR4 ;  /* 0x0000000400067c82 */ /* 0x000fe20008000000 */
[----:B------:R-:W-:-:S07]  /*12e0*/  MOV R0, RZ ;  /* 0x000000ff00007202 */ /* 0x000fce0000000f00 */
.L_x_86:
[----:B------:R-:W2:Y:S01]  /*12f0*/  LDG.E.128.CONSTANT R16, desc[UR8][R54.64] ;  /* 0x0000000836107981 */ /* 0x000ea2000c1e9d00 */
[----:B------:R-:W-:Y:S01]  /*1300*/  UISETP.NE.AND UP0, UPT, UR11, UR6, UPT ;  /* 0x000000060b00728c */ /* 0x000fe2000bf05270 */
[----:B------:R-:W-:-:S05]  /*1310*/  ISETP.NE.AND P2, PT, R35, RZ, PT ;  /* 0x000000ff2300720c */ /* 0x000fca0003f45270 */
[----:B------:R-:W-:Y:S02]  /*1320*/  PLOP3.LUT P0, PT, PT, PT, UP0, 0x80, 0x0 ;  /* 0x000000000000781c */ /* 0x000fe40003f0f008 */
[C---:B--2---:R-:W-:Y:S02]  /*1330*/  LOP3.LUT R45, R18.reuse, 0xf000f, RZ, 0xc0, !PT ;  /* 0x000f000f122d7812 */ /* 0x044fe400078ec0ff */
[----:B------:R-:W-:Y:S02]  /*1340*/  LOP3.LUT R46, R18, 0xf000f0, RZ, 0xc0, !PT ;  /* 0x00f000f0122e7812 */ /* 0x000fe400078ec0ff */
[C---:B------:R-:W-:Y:S02]  /*1350*/  LOP3.LUT R37, R16.reuse, 0xf000f, RZ, 0xc0, !PT ;  /* 0x000f000f10257812 */ /* 0x040fe400078ec0ff */
[----:B------:R-:W-:Y:S02]  /*1360*/  LOP3.LUT R38, R16, 0xf000f0, RZ, 0xc0, !PT ;  /* 0x00f000f010267812 */ /* 0x000fe400078ec0ff */
[----:B------:R-:W-:-:S02]  /*1370*/  LOP3.LUT R41, R17, 0xf000f, RZ, 0xc0, !PT ;  /* 0x000f000f11297812 */ /* 0x000fc400078ec0ff */
[----:B------:R-:W-:Y:S02]  /*1380*/  LOP3.LUT R42, R17, 0xf000f0, RZ, 0xc0, !PT ;  /* 0x00f000f0112a7812 */ /* 0x000fe400078ec0ff */
[----:B------:R-:W-:Y:S02]  /*1390*/  SHF.R.U32.HI R18, RZ, 0x8, R18 ;  /* 0x00000008ff127819 */ /* 0x000fe40000011612 */
[----:B------:R-:W-:Y:S02]  /*13a0*/  SHF.R.U32.HI R16, RZ, 0x8, R16 ;  /* 0x00000008ff107819 */ /* 0x000fe40000011610 */
[----:B------:R-:W-:Y:S02]  /*13b0*/  SHF.R.U32.HI R17, RZ, 0x8, R17 ;  /* 0x00000008ff117819 */ /* 0x000fe40000011611 */
[C---:B------:R-:W-:Y:S02]  /*13c0*/  LOP3.LUT R49, R19.reuse, 0xf000f, RZ, 0xc0, !PT ;  /* 0x000f000f13317812 */ /* 0x040fe400078ec0ff */
[----:B------:R-:W-:-:S02]  /*13d0*/  LOP3.LUT R50, R19, 0xf000f0, RZ, 0xc0, !PT ;  /* 0x00f000f013327812 */ /* 0x000fc400078ec0ff */
[----:B------:R-:W-:Y:S02]  /*13e0*/  SHF.R.U32.HI R51, RZ, 0x8, R19 ;  /* 0x00000008ff337819 */ /* 0x000fe40000011613 */
[C---:B------:R-:W-:Y:S02]  /*13f0*/  LOP3.LUT R40, R18.reuse, 0xf000f, RZ, 0xc0, !PT ;  /* 0x000f000f12287812 */ /* 0x040fe400078ec0ff */
[----:B------:R-:W-:Y:S02]  /*1400*/  LOP3.LUT R39, R18, 0xf000f0, RZ, 0xc0, !PT ;  /* 0x00f000f012277812 */ /* 0x000fe400078ec0ff */
[----:B------:R-:W-:Y:S02]  /*1410*/  LOP3.LUT R37, R37, 0x64006400, RZ, 0xfc, !PT ;  /* 0x6400640025257812 */ /* 0x000fe400078efcff */
[----:B------:R-:W-:Y:S02]  /*1420*/  LOP3.LUT R38, R38, 0x64006400, RZ, 0xfc, !PT ;  /* 0x6400640026267812 */ /* 0x000fe400078efcff */
[----:B------:R-:W-:-:S02]  /*1430*/  LOP3.LUT R43, R16, 0xf000f, RZ, 0xc0, !PT ;  /* 0x000f000f102b7812 */ /* 0x000fc400078ec0ff */
[----:B------:R-:W-:Y:S02]  /*1440*/  LOP3.LUT R44, R16, 0xf000f0, RZ, 0xc0, !PT ;  /* 0x00f000f0102c7812 */ /* 0x000fe400078ec0ff */
[----:B------:R-:W-:Y:S02]  /*1450*/  LOP3.LUT R41, R41, 0x64006400, RZ, 0xfc, !PT ;  /* 0x6400640029297812 */ /* 0x000fe400078efcff */
[----:B------:R-:W-:Y:S02]  /*1460*/  LOP3.LUT R42, R42, 0x64006400, RZ, 0xfc, !PT ;  /* 0x640064002a2a7812 */ /* 0x000fe400078efcff */
[C---:B------:R-:W-:Y:S02]  /*1470*/  LOP3.LUT R47, R17.reuse, 0xf000f, RZ, 0xc0, !PT ;  /* 0x000f000f112f7812 */ /* 0x040fe400078ec0ff */
[----:B------:R-:W-:Y:S02]  /*1480*/  LOP3.LUT R48, R17, 0xf000f0, RZ, 0xc0, !PT ;  /* 0x00f000f011307812 */ /* 0x000fe400078ec0ff */
[----:B------:R-:W-:-:S02]  /*1490*/  LOP3.LUT R45, R45, 0x64006400, RZ, 0xfc, !PT ;  /* 0x640064002d2d7812 */ /* 0x000fc400078efcff */
[----:B------:R-:W-:Y:S02]  /*14a0*/  LOP3.LUT R46, R46, 0x64006400, RZ, 0xfc, !PT ;  /* 0x640064002e2e7812 */ /* 0x000fe400078efcff */
[----:B------:R-:W-:Y:S02]  /*14b0*/  LOP3.LUT R49, R49, 0x64006400, RZ, 0xfc, !PT ;  /* 0x6400640031317812 */ /* 0x000fe400078efcff */
[----:B------:R-:W-:Y:S02]  /*14c0*/  LOP3.LUT R50, R50, 0x64006400, RZ, 0xfc, !PT ;  /* 0x6400640032327812 */ /* 0x000fe400078efcff */
[C---:B------:R-:W-:Y:S02]  /*14d0*/  LOP3.LUT R19, R51.reuse, 0xf000f, RZ, 0xc0, !PT ;  /* 0x000f000f33137812 */ /* 0x040fe400078ec0ff */
        /* <DEDUP_REMOVED lines=16> */
[----:B------:R-:W-:Y:S01]  /*15e0*/  UMOV UR6, UR4 ;  /* 0x0000000400067c82 */ /* 0x000fe20008000000 */
[----:B--2---:R-:W-:-:S04]  /*15f0*/  SHF.R.U32.HI R13, RZ, R31, R14 ;  /* 0x0000001fff0d7219 */ /* 0x004fc8000001160e */
[----:B------:R-:W-:Y:S02]  /*1600*/  LOP3.LUT R20, R13, 0xf, RZ, 0xc0, !PT ;  /* 0x0000000f0d147812 */ /* 0x000fe400078ec0ff */
[--C-:B------:R-:W-:Y:S02]  /*1610*/  SHF.R.U32.HI R21, RZ, 0x4, R13.reuse ;  /* 0x00000004ff157819 */ /* 0x100fe4000001160d */
[--C-:B------:R-:W-:Y:S02]  /*1620*/  SHF.R.U32.HI R15, RZ, 0x8, R13.reuse ;  /* 0x00000008ff0f7819 */ /* 0x100fe4000001160d */
[----:B------:R-:W-:Y:S02]  /*1630*/  SHF.R.U32.HI R13, RZ, 0xc, R13 ;  /* 0x0000000cff0d7819 */ /* 0x000fe4000001160d */
[----:B------:R-:W-:Y:S02]  /*1640*/  LOP3.LUT R14, R21, 0xf, RZ, 0xc0, !PT ;  /* 0x0000000f150e7812 */ /* 0x000fe400078ec0ff */
[----:B0-----:R-:W-:-:S02]  /*1650*/  LOP3.LUT R16, R13, 0xf, RZ, 0xc0, !PT ;  /* 0x0000000f0d107812 */ /* 0x001fc400078ec0ff */
[----:B------:R-:W-:Y:S02]  /*1660*/  LOP3.LUT R22, R15, 0xf, RZ, 0xc0, !PT ;  /* 0x0000000f0f167812 */ /* 0x000fe400078ec0ff */
[----:B------:R-:W-:Y:S01]  /*1670*/  IADD3 R23, R20, 0x1, RZ ;  /* 0x0000000114177810 */ /* 0x000fe20007ffe0ff */
[----:B------:R-:W-:Y:S01]  /*1680*/  VIADD R25, R16, 0x1 ;  /* 0x0000000110197836 */ /* 0x000fe20000000000 */
[----:B------:R-:W-:Y:S02]  /*1690*/  IADD3 R24, R14, 0x1, RZ ;  /* 0x000000010e187810 */ /* 0x000fe40007ffe0ff */
[----:B------:R-:W-:Y:S01]  /*16a0*/  IADD3 R17, R22, 0x1, RZ ;  /* 0x0000000116117810 */ /* 0x000fe20007ffe0ff */
[----:B------:R4:W0:Y:S01]  /*16b0*/  I2F.F16 R13, R25 ;  /* 0x00000019000d7306 */ /* 0x0008220000200c00 */
[----:B------:R-:W-:Y:S02]  /*16c0*/  IADD3 R20, R20, 0xe401, RZ ;  /* 0x0000e40114147810 */ /* 0x000fe40007ffe0ff */
[----:B------:R-:W-:-:S02]  /*16d0*/  IADD3 R14, R14, 0xe401, RZ ;  /* 0x0000e4010e0e7810 */ /* 0x000fc40007ffe0ff */
[----:B------:R-:W-:Y:S02]  /*16e0*/  IADD3 R16, R16, 0xe401, RZ ;  /* 0x0000e40110107810 */ /* 0x000fe40007ffe0ff */
[----:B---3--:R-:W-:Y:S01]  /*16f0*/  PRMT R27, R28, 0x5410, R28 ;  /* 0x000054101c1b7816 */ /* 0x008fe2000000001c */
[----:B------:R-:W1:Y:S01]  /*1700*/  I2F.F16 R23, R23 ;  /* 0x0000001700177306 */ /* 0x000e620000200c00 */
[----:B----4-:R-:W-:Y:S02]  /*1710*/  PRMT R25, R26, 0x5410, R26 ;  /* 0x000054101a197816 */ /* 0x010fe4000000001a */
[----:B------:R-:W-:Y:S02]  /*1720*/  PRMT R28, R28, 0x7632, R28 ;  /* 0x000076321c1c7816 */ /* 0x000fe4000000001c */
[----:B------:R-:W-:Y:S01]  /*1730*/  PRMT R26, R26, 0x7632, R26 ;  /* 0x000076321a1a7816 */ /* 0x000fe2000000001a */
[C---:B0-----:R-:W-:Y:S02]  /*1740*/  HADD2 R13, R52.reuse.H0_H0, -R13.H0_H0 ;  /* 0xa000000d340d7230 */ /* 0x041fe40000000800 */
[----:B------:R0:W2:Y:S01]  /*1750*/  I2F.F16 R21, R24 ;  /* 0x0000001800157306 */ /* 0x0000a20000200c00 */
[----:B-1----:R-:W-:-:S07]  /*1760*/  HADD2 R23, R52.H0_H0, -R23.H0_H0 ;  /* 0xa000001734177230 */ /* 0x002fce0000000800 */
[----:B------:R1:W3:Y:S01]  /*1770*/  I2F.F16 R15, R17 ;  /* 0x00000011000f7306 */ /* 0x0002e20000200c00 */
[----:B0-----:R-:W-:Y:S01]  /*1780*/  PRMT R24, R20, 0x5410, R20 ;  /* 0x0000541014187816 */ /* 0x001fe20000000014 */
[C---:B--2---:R-:W-:Y:S01]  /*1790*/  HADD2 R21, R52.reuse.H0_H0, -R21.H0_H0 ;  /* 0xa000001534157230 */ /* 0x044fe20000000800 */
[----:B-1----:R-:W-:Y:S02]  /*17a0*/  IADD3 R17, R22, 0xe401, RZ ;  /* 0x0000e40116117810 */ /* 0x002fe40007ffe0ff */
[----:B------:R-:W-:Y:S02]  /*17b0*/  PRMT R22, R14, 0x5410, R14 ;  /* 0x000054100e167816 */ /* 0x000fe4000000000e */
[----:B------:R-:W-:Y:S01]  /*17c0*/  PRMT R20, R17, 0x5410, R17 ;  /* 0x0000541011147816 */ /* 0x000fe20000000011 */
[----:B---3--:R-:W-:Y:S01]  /*17d0*/  HADD2 R15, R52.H0_H0, -R15.H0_H0 ;  /* 0xa000000f340f7230 */ /* 0x008fe20000000800 */
[----:B------:R-:W-:-:S07]  /*17e0*/  PRMT R14, R16, 0x5410, R16 ;  /* 0x00005410100e7816 */ /* 0x000fce0000000010 */
.L_x_73:
[----:B------:R-:W-:Y:S01]  /*17f0*/  LOP3.LUT R43, R43, 0x64006400, RZ, 0xfc, !PT ;  /* 0x640064002b2b7812 */ /* 0x000fe200078efcff */
[----:B------:R-:W-:Y:S01]  /*1800*/  HFMA2.MMA R37, R37, 1, 1, R24 ;  /* 0x3c003c0025257835 */ /* 0x000fe20000000018 */
[----:B------:R-:W-:Y:S01]  /*1810*/  LOP3.LUT R44, R44, 0x64006400, RZ, 0xfc, !PT ;  /* 0x640064002c2c7812 */ /* 0x000fe200078efcff */
[----:B------:R-:W-:Y:S01]  /*1820*/  HFMA2.MMA R38, R38, 0.0625, 0.0625, R23 ;  /* 0x2c002c0026267835 */ /* 0x000fe20000000017 */
        /* <DEDUP_REMOVED lines=12> */
[----:B------:R-:W-:-:S02]  /*18f0*/  HADD2 R39, R43, R24 ;  /* 0x000000182b277230 */ /* 0x000fc40000000000 */
[----:B------:R-:W-:Y:S02]  /*1900*/  HFMA2 R40, R44, 0.0625, 0.0625, R23 ;  /* 0x2c002c002c287831 */ /* 0x000fe40000000017 */
[----:B------:R-:W-:Y:S02]  /*1910*/  HADD2 R43, R17, R22 ;  /* 0x00000016112b7230 */ /* 0x000fe40000000000 */
[----:B------:R-:W-:Y:S02]  /*1920*/  HFMA2 R44, R16, 0.0625, 0.0625, R21 ;  /* 0x2c002c00102c7831 */ /* 0x000fe40000000015 */
[----:B------:R-:W-:Y:S02]  /*1930*/  HADD2 R47, R47, R20 ;  /* 0x000000142f2f7230 */ /* 0x000fe40000000000 */
[----:B------:R-:W-:Y:S02]  /*1940*/  HFMA2 R48, R48, 0.0625, 0.0625, R15 ;  /* 0x2c002c0030307831 */ /* 0x000fe4000000000f */
[----:B------:R-:W-:-:S02]  /*1950*/  HADD2 R51, R19, R14 ;  /* 0x0000000e13337230 */ /* 0x000fc40000000000 */
[----:B------:R-:W-:Y:S01]  /*1960*/  HFMA2 R52, R18, 0.0625, 0.0625, R13 ;  /* 0x2c002c0012347831 */ /* 0x000fe2000000000d */
[----:B------:R-:W-:Y:S06]  /*1970*/  @!P2 BRA `(.L_x_74) ;  /* 0x000000000054a947 */ /* 0x000fec0003800000 */
[----:B------:R-:W0:Y:S02]  /*1980*/  LDS.128 R16, [UR5] ;  /* 0x00000005ff107984 */ /* 0x000e240008000c00 */
[-C--:B0-----:R-:W-:Y:S01]  /*1990*/  HFMA2.MMA R53, R37, R16.reuse, RZ ;  /* 0x0000001025357235 */ /* 0x081fe200000000ff */
[-C--:B------:R-:W-:Y:S02]  /*19a0*/  HFMA2 R56, R41, R16.reuse, RZ.H0_H0 ;  /* 0x0000001029387231 */ /* 0x080fe400000400ff */
[----:B------:R-:W-:Y:S01]  /*19b0*/  HFMA2 R57, R45, R16, RZ.H0_H0 ;  /* 0x000000102d397231 */ /* 0x000fe200000400ff */
[----:B------:R-:W-:Y:S01]  /*19c0*/  HFMA2.MMA R16, R49, R16, RZ ;  /* 0x0000001031107235 */ /* 0x000fe200000000ff */
[-C--:B------:R-:W-:Y:S02]  /*19d0*/  HFMA2 R56, R42, R17.reuse, R56 ;  /* 0x000000112a387231 */ /* 0x080fe40000000038 */
[----:B------:R-:W-:Y:S01]  /*19e0*/  HFMA2 R57, R46, R17, R57 ;  /* 0x000000112e397231 */ /* 0x000fe20000000039 */
[----:B------:R-:W-:Y:S01]  /*19f0*/  HFMA2.MMA R53, R38, R17, R53 ;  /* 0x0000001126357235 */ /* 0x000fe20000000035 */
[----:B------:R-:W-:-:S04]  /*1a00*/  HFMA2 R56, R43, R18, R56 ;  /* 0x000000122b387231 */ /* 0x000fc80000000038 */
[----:B------:R-:W-:Y:S01]  /*1a10*/  HFMA2.MMA R57, R47, R18, R57 ;  /* 0x000000122f397235 */ /* 0x000fe20000000039 */
[----:B------:R-:W-:Y:S01]  /*1a20*/  HFMA2 R16, R50, R17, R16 ;  /* 0x0000001132107231 */ /* 0x000fe20000000010 */
[----:B------:R-:W-:Y:S02]  /*1a30*/  HFMA2.MMA R56, R44, R19, R56 ;  /* 0x000000132c387235 */ /* 0x000fe40000000038 */
[----:B------:R-:W-:-:S03]  /*1a40*/  HFMA2.MMA R53, R39, R18, R53 ;  /* 0x0000001227357235 */ /* 0x000fc60000000035 */
[----:B------:R-:W-:-:S03]  /*1a50*/  HFMA2.MMA R16, R51, R18, R16 ;  /* 0x0000001233107235 */ /* 0x000fc60000000010 */
[----:B------:R-:W-:Y:S02]  /*1a60*/  HFMA2 R57, R48, R19, R57 ;  /* 0x0000001330397231 */ /* 0x000fe40000000039 */
[----:B------:R-:W-:Y:S01]  /*1a70*/  HFMA2.MMA R53, R40, R19, R53 ;  /* 0x0000001328357235 */ /* 0x000fe20000000035 */
[----:B------:R-:W-:-:S03]  /*1a80*/  HFMA2 R11, R56, R28, R11 ;  /* 0x0000001c380b7231 */ /* 0x000fc6000000000b */
[----:B------:R-:W-:Y:S01]  /*1a90*/  HFMA2.MMA R10, R57, R25, R10 ;  /* 0x00000019390a7235 */ /* 0x000fe2000000000a */
[----:B------:R-:W-:-:S03]  /*1aa0*/  HFMA2 R16, R52, R19, R16 ;  /* 0x0000001334107231 */ /* 0x000fc60000000010 */
[----:B------:R-:W-:Y:S01]  /*1ab0*/  HFMA2.MMA R12, R53, R27, R12 ;  /* 0x0000001b350c7235 */ /* 0x000fe2000000000c */
[----:B------:R-:W-:-:S10]  /*1ac0*/  HFMA2 R9, R16, R26, R9 ;  /* 0x0000001a10097231 */ /* 0x000fd40000000009 */
.L_x_74:
[----:B------:R-:W-:Y:S05]  /*1ad0*/  @!P1 BRA `(.L_x_75) ;  /* 0x0000000000c89947 */ /* 0x000fea0003800000 */
[----:B------:R-:W-:Y:S02]  /*1ae0*/  PRMT R16, R32, 0x9910, RZ ;  /* 0x0000991020107816 */ /* 0x000fe400000000ff */
[----:B------:R-:W-:Y:S02]  /*1af0*/  PRMT R17, R33, 0x9910, RZ ;  /* 0x0000991021117816 */ /* 0x000fe400000000ff */
[----:B------:R-:W-:Y:S02]  /*1b00*/  ISETP.NE.AND P3, PT, R16, RZ, PT ;  /* 0x000000ff1000720c */ /* 0x000fe40003f65270 */
[----:B------:R-:W-:-:S04]  /*1b10*/  ISETP.NE.AND P0, PT, R17, RZ, PT ;  /* 0x000000ff1100720c */ /* 0x000fc80003f05270 */
[----:B------:R-:W-:-:S07]  /*1b20*/  ISETP.LT.OR P0, PT, R36, 0x3, !P0 ;  /* 0x000000032400780c */ /* 0x000fce0004701670 */
[----:B------:R-:W-:Y:S06]  /*1b30*/  @!P3 BRA `(.L_x_76) ;  /* 0x000000000054b947 */ /* 0x000fec0003800000 */
[----:B------:R-:W0:Y:S02]  /*1b40*/  LDS.128 R16, [UR5+0x100] ;  /* 0x00010005ff107984 */ /* 0x000e240008000c00 */
        /* <DEDUP_REMOVED lines=20> */
.L_x_76:
[----:B------:R-:W-:Y:S05]  /*1c90*/  @P0 BRA `(.L_x_75) ;  /* 0x0000000000580947 */ /* 0x000fea0003800000 */
[----:B------:R-:W0:Y:S01]  /*1ca0*/  LDS.128 R16, [UR5+0x200] ;  /* 0x00020005ff107984 */ /* 0x000e220008000c00 */
[----:B------:R-:W-:Y:S01]  /*1cb0*/  MOV R56, R38 ;  /* 0x0000002600387202 */ /* 0x000fe20000000f00 */
[-C--:B0-----:R-:W-:Y:S01]  /*1cc0*/  HFMA2 R38, R41, R16.reuse, RZ.H0_H0 ;  /* 0x0000001029267231 */ /* 0x081fe200000400ff */
[-C--:B------:R-:W-:Y:S02]  /*1cd0*/  HFMA2.MMA R37, R37, R16.reuse, RZ ;  /* 0x0000001025257235 */ /* 0x080fe400000000ff */
[----:B------:R-:W-:Y:S01]  /*1ce0*/  HFMA2.MMA R41, R45, R16, RZ ;  /* 0x000000102d297235 */ /* 0x000fe200000000ff */
[----:B------:R-:W-:Y:S02]  /*1cf0*/  HFMA2 R16, R49, R16, RZ.H0_H0 ;  /* 0x0000001031107231 */ /* 0x000fe400000400ff */
[-C--:B------:R-:W-:Y:S02]  /*1d00*/  HFMA2 R38, R42, R17.reuse, R38 ;  /* 0x000000112a267231 */ /* 0x080fe40000000026 */
[----:B------:R-:W-:Y:S01]  /*1d10*/  HFMA2 R16, R50, R17, R16 ;  /* 0x0000001132107231 */ /* 0x000fe20000000010 */
[-C--:B------:R-:W-:Y:S01]  /*1d20*/  HFMA2.MMA R37, R56, R17.reuse, R37 ;  /* 0x0000001138257235 */ /* 0x080fe20000000025 */
[-C--:B------:R-:W-:Y:S01]  /*1d30*/  HFMA2 R38, R43, R18.reuse, R38 ;  /* 0x000000122b267231 */ /* 0x080fe20000000026 */
[----:B------:R-:W-:Y:S01]  /*1d40*/  HFMA2.MMA R41, R46, R17, R41 ;  /* 0x000000112e297235 */ /* 0x000fe20000000029 */
[----:B------:R-:W-:-:S02]  /*1d50*/  HFMA2 R16, R51, R18, R16 ;  /* 0x0000001233107231 */ /* 0x000fc40000000010 */
[-C--:B------:R-:W-:Y:S02]  /*1d60*/  HFMA2 R38, R44, R19.reuse, R38 ;  /* 0x000000132c267231 */ /* 0x080fe40000000026 */
[----:B------:R-:W-:Y:S01]  /*1d70*/  HFMA2 R16, R52, R19, R16 ;  /* 0x0000001334107231 */ /* 0x000fe20000000010 */
[-C--:B------:R-:W-:Y:S01]  /*1d80*/  HFMA2.MMA R37, R39, R18.reuse, R37 ;  /* 0x0000001227257235 */ /* 0x080fe20000000025 */
[----:B------:R-:W-:Y:S01]  /*1d90*/  HFMA2 R3, R38, R28, R3 ;  /* 0x0000001c26037231 */ /* 0x000fe20000000003 */
[----:B------:R-:W-:Y:S01]  /*1da0*/  HFMA2.MMA R41, R47, R18, R41 ;  /* 0x000000122f297235 */ /* 0x000fe20000000029 */
[----:B------:R-:W-:-:S05]  /*1db0*/  HFMA2 R0, R16, R26, R0 ;  /* 0x0000001a10007231 */ /* 0x000fca0000000000 */
[-C--:B------:R-:W-:Y:S02]  /*1dc0*/  HFMA2.MMA R37, R40, R19.reuse, R37 ;  /* 0x0000001328257235 */ /* 0x080fe40000000025 */
[----:B------:R-:W-:-:S06]  /*1dd0*/  HFMA2.MMA R41, R48, R19, R41 ;  /* 0x0000001330297235 */ /* 0x000fcc0000000029 */
[----:B------:R-:W-:Y:S02]  /*1de0*/  HFMA2.MMA R4, R37, R27, R4 ;  /* 0x0000001b25047235 */ /* 0x000fe40000000004 */
[----:B------:R-:W-:-:S11]  /*1df0*/  HFMA2.MMA R2, R41, R25, R2 ;  /* 0x0000001929027235 */ /* 0x000fd60000000002 */
.L_x_75:
[----:B------:R-:W-:-:S05]  /*1e00*/  MOV R17, UR7 ;  /* 0x0000000700117c02 */ /* 0x000fca0008000f00 */
[----:B------:R-:W-:-:S05]  /*1e10*/  IMAD.WIDE R54, R17, 0x4, R54 ;  /* 0x0000000411367825 */ /* 0x000fca00078e0236 */
[----:B------:R-:W2:Y:S02]  /*1e20*/  LDG.E.128.CONSTANT R16, desc[UR8][R54.64] ;  /* 0x0000000836107981 */ /* 0x000ea4000c1e9d00 */
[C---:B--2---:R-:W-:Y:S02]  /*1e30*/  LOP3.LUT R37, R16.reuse, 0xf000f, RZ, 0xc0, !PT ;  /* 0x000f000f10257812 */ /* 0x044fe400078ec0ff */
[----:B------:R-:W-:Y:S02]  /*1e40*/  LOP3.LUT R38, R16, 0xf000f0, RZ, 0xc0, !PT ;  /* 0x00f000f010267812 */ /* 0x000fe400078ec0ff */
[C---:B------:R-:W-:Y:S02]  /*1e50*/  LOP3.LUT R41, R18.reuse, 0xf000f, RZ, 0xc0, !PT ;  /* 0x000f000f12297812 */ /* 0x040fe400078ec0ff */
[----:B------:R-:W-:Y:S02]  /*1e60*/  LOP3.LUT R42, R18, 0xf000f0, RZ, 0xc0, !PT ;  /* 0x00f000f0122a7812 */ /* 0x000fe400078ec0ff */
[----:B------:R-:W-:-:S02]  /*1e70*/  SHF.R.U32.HI R16, RZ, 0x8, R16 ;  /* 0x00000008ff107819 */ /* 0x000fc40000011610 */
[----:B------:R-:W-:Y:S02]  /*1e80*/  SHF.R.U32.HI R18, RZ, 0x8, R18 ;  /* 0x00000008ff127819 */ /* 0x000fe40000011612 */
[C---:B------:R-:W-:Y:S02]  /*1e90*/  LOP3.LUT R39, R17.reuse, 0xf000f, RZ, 0xc0, !PT ;  /* 0x000f000f11277812 */ /* 0x040fe400078ec0ff */
        /* <DEDUP_REMOVED lines=9> */
[----:B------:R-:W-:-:S02]  /*1f30*/  LOP3.LUT R47, R17, 0xf000f, RZ, 0xc0, !PT ;  /* 0x000f000f112f7812 */ /* 0x000fc400078ec0ff */
[----:B------:R-:W-:Y:S02]  /*1f40*/  LOP3.LUT R48, R17, 0xf000f0, RZ, 0xc0, !PT ;  /* 0x00f000f011307812 */ /* 0x000fe400078ec0ff */
[C---:B------:R-:W-:Y:S02]  /*1f50*/  LOP3.LUT R51, R19.reuse, 0xf000f, RZ, 0xc0, !PT ;  /* 0x000f000f13337812 */ /* 0x040fe400078ec0ff */
[----:B------:R-:W-:Y:S02]  /*1f60*/  LOP3.LUT R52, R19, 0xf000f0, RZ, 0xc0, !PT ;  /* 0x00f000f013347812 */ /* 0x000fe400078ec0ff */
[----:B------:R-:W-:Y:S02]  /*1f70*/  LOP3.LUT R38, R38, 0x64006400, RZ, 0xfc, !PT ;  /* 0x6400640026267812 */ /* 0x000fe400078efcff */
[----:B------:R-:W-:Y:S02]  /*1f80*/  LOP3.LUT R41, R41, 0x64006400, RZ, 0xfc, !PT ;  /* 0x6400640029297812 */ /* 0x000fe400078efcff */
[----:B------:R-:W-:-:S02]  /*1f90*/  LOP3.LUT R42, R42, 0x64006400, RZ, 0xfc, !PT ;  /* 0x640064002a2a7812 */ /* 0x000fc400078efcff */
        /* <DEDUP_REMOVED lines=20> */
[----:B------:R-:W-:Y:S01]  /*20e0*/  LOP3.LUT R48, R48, 0x64006400, RZ, 0xfc, !PT ;  /* 0x6400640030307812 */ /* 0x000fe200078efcff */
[----:B------:R-:W-:Y:S01]  /*20f0*/  HADD2 R43, R43, R14 ;  /* 0x0000000e2b2b7230 */ /* 0x000fe20000000000 */
[----:B------:R-:W-:Y:S01]  /*2100*/  LOP3.LUT R51, R51, 0x64006400, RZ, 0xfc, !PT ;  /* 0x6400640033337812 */ /* 0x000fe200078efcff */
[----:B------:R-:W-:Y:S01]  /*2110*/  HFMA2 R44, R44, 0.0625, 0.0625, R13 ;  /* 0x2c002c002c2c7831 */ /* 0x000fe2000000000d */
[----:B------:R-:W-:Y:S01]  /*2120*/  LOP3.LUT R52, R52, 0x64006400, RZ, 0xfc, !PT ;  /* 0x6400640034347812 */ /* 0x000fe200078efcff */
[----:B------:R-:W-:-:S02]  /*2130*/  HADD2 R47, R47, R22 ;  /* 0x000000162f2f7230 */ /* 0x000fc40000000000 */
[----:B------:R-:W-:Y:S02]  /*2140*/  HFMA2 R48, R48, 0.0625, 0.0625, R21 ;  /* 0x2c002c0030307831 */ /* 0x000fe40000000015 */
[----:B------:R-:W-:Y:S02]  /*2150*/  HADD2 R51, R51, R14 ;  /* 0x0000000e33337230 */ /* 0x000fe40000000000 */
[----:B------:R-:W-:Y:S01]  /*2160*/  HFMA2 R52, R52, 0.0625, 0.0625, R13 ;  /* 0x2c002c0034347831 */ /* 0x000fe2000000000d */
        /* <DEDUP_REMOVED lines=22> */
.L_x_77:
        /* <DEDUP_REMOVED lines=28> */
.L_x_79:
[----:B------:R-:W-:Y:S05]  /*2490*/  @P0 BRA `(.L_x_78) ;  /* 0x0000000000580947 */ /* 0x000fea0003800000 */
[----:B------:R-:W0:Y:S01]  /*24a0*/  LDS.128 R16, [UR5+0x210] ;  /* 0x00021005ff107984 */ /* 0x000e220008000c00 */
[----:B------:R-:W-:Y:S02]  /*24b0*/  IMAD.MOV.U32 R56, RZ, RZ, R38 ;  /* 0x000000ffff387224 */ /* 0x000fe400078e0026 */
        /* <DEDUP_REMOVED lines=20> */
.L_x_78:
        /* <DEDUP_REMOVED lines=77> */
.L_x_80:
        /* <DEDUP_REMOVED lines=28> */
.L_x_82:
        /* <DEDUP_REMOVED lines=23> */
.L_x_81:
        /* <DEDUP_REMOVED lines=77> */
.L_x_83:
        /* <DEDUP_REMOVED lines=28> */
.L_x_85:
        /* <DEDUP_REMOVED lines=23> */
.L_x_84:
[----:B------:R-:W-:Y:S01]  /*3600*/  UIADD3 UR11, UR11, 0x20, URZ ;  /* 0x000000200b0b7890 */ /* 0x000fe2000fffe03f */
[----:B------:R-:W-:Y:S01]  /*3610*/  MOV R17, UR7 ;  /* 0x0000000700117c02 */ /* 0x000fe20008000f00 */
[----:B------:R-:W-:Y:S02]  /*3620*/  UIADD3 UR5, UR5, 0x40, URZ ;  /* 0x0000004005057890 */ /* 0x000fe4000fffe03f */
[----:B------:R-:W-:Y:S02]  /*3630*/  UISETP.GE.AND UP0, UPT, UR11, UR10, UPT ;  /* 0x0000000a0b00728c */ /* 0x000fe4000bf06270 */
[----:B------:R-:W-:Y:S01]  /*3640*/  UIADD3 UR4, UR4, 0x20, URZ ;  /* 0x0000002004047890 */ /* 0x000fe2000fffe03f */
[----:B------:R-:W-:-:S03]  /*3650*/  IMAD.WIDE R54, R17, 0x4, R54 ;  /* 0x0000000411367825 */ /* 0x000fc600078e0236 */
[----:B------:R-:W-:-:S13]  /*3660*/  PLOP3.LUT P0, PT, PT, PT, UP0, 0x80, 0x0 ;  /* 0x000000000000781c */ /* 0x000fda0003f0f008 */
[----:B------:R-:W-:Y:S05]  /*3670*/  @!P0 BRA `(.L_x_86) ;  /* 0xffffffdc001c8947 */ /* 0x000fea000383ffff */
.L_x_72:
[----:B------:R-:W0:Y:S01]  /*3680*/  S2UR UR4, SR_CTAID.Y ;  /* 0x00000000000479c3 */ /* 0x000e220000002600 */
[----:B------:R-:W-:Y:S02]  /*3690*/  HADD2 R16, R12.H0_H0, R12.H1_H1 ;  /* 0x3000000c0c107230 */ /* 0x000fe40000000800 */
[----:B------:R-:W-:-:S05]  /*36a0*/  HADD2 R17, R11.H0_H0, R11.H1_H1 ;  /* 0x3000000b0b117230 */ /* 0x000fca0000000800 */
[----:B------:R-:W1:Y:S01]  /*36b0*/  LDC.64 R14, c[0x0][0x230] ;  /* 0x00008c00ff0e7b82 */ /* 0x000e620000000a00 */
[----:B------:R-:W-:Y:S01]  /*36c0*/  PRMT R16, R16, 0x5410, R17 ;  /* 0x0000541010107816 */ /* 0x000fe20000000011 */
[----:B0-----:R-:W-:-:S06]  /*36d0*/  UIMAD UR4, UR4, 0x3, URZ ;  /* 0x00000003040478a4 */ /* 0x001fcc000f8e023f */
        /* <DEDUP_REMOVED lines=11> */
[----:B------:R-:W-:Y:S01]  /*3790*/  IMAD.MOV.U32 R10, RZ, RZ, R12 ;  /* 0x000000ffff0a7224 */ /* 0x000fe200078e000c */
[----:B------:R-:W-:-:S04]  /*37a0*/  PRMT R16, R16, 0x5410, R17 ;  /* 0x0000541010107816 */ /* 0x000fc80000000011 */
[----:B------:R-:W-:-:S07]  /*37b0*/  MOV R9, R10 ;  /* 0x0000000a00097202 */ /* 0x000fce0000000f00 */
.L_x_90:
[----:B------:R-:W0:Y:S02]  /*37c0*/  LDS R10, [R9] ;  /* 0x00000000090a7984 */ /* 0x000e240000000800 */
[----:B0-----:R-:W-:-:S10]  /*37d0*/  HFMA2.MMA R11, R10, 1, 1, R16 ;  /* 0x3c003c000a0b7835 */ /* 0x001fd40000000010 */
[----:B------:R-:W0:Y:S02]  /*37e0*/  ATOMS.CAST.SPIN R11, [R9], R10, R11 ;  /* 0x0000000a090b738d */ /* 0x000e24000180000b */
[----:B0-----:R-:W-:-:S13]  /*37f0*/  ISETP.EQ.U32.AND P0, PT, R11, 0x1, PT ;  /* 0x000000010b00780c */ /* 0x001fda0003f02070 */
[----:B------:R-:W-:Y:S05]  /*3800*/  @!P0 BRA `(.L_x_90) ;  /* 0xfffffffc00ec8947 */ /* 0x000fea000383ffff */
[----:B------:R-:W-:Y:S05]  /*3810*/  BRA `(.L_x_88) ;  /* 0x00000000000c7947 */ /* 0x000fea0003800000 */
.L_x_89:
[----:B------:R-:W2:Y:S02]  /*3820*/  LD.E R9, desc[UR8][R12.64] ;  /* 0x000000080c097980 */ /* 0x000ea4000c101900 */
[----:B--2---:R-:W-:-:S05]  /*3830*/  IADD3 R9, R16, R9, RZ ;  /* 0x0000000910097210 */ /* 0x004fca0007ffe0ff */
[----:B------:R0:W-:Y:S02]  /*3840*/  ST.E desc[UR8][R12.64], R9 ;  /* 0x000000090c007985 */ /* 0x0001e4000c101908 */
.L_x_88:
[----:B------:R-:W-:Y:S05]  /*3850*/  BSYNC B0 ;  /* 0x0000000000007941 */ /* 0x000fea0003800000 */
.L_x_87:
        /* <DEDUP_REMOVED lines=8> */
.L_x_94:
[----:B------:R-:W0:Y:S02]  /*38e0*/  LDS R10, [R9+0x4] ;  /* 0x00000400090a7984 */ /* 0x000e240000000800 */
[----:B0-----:R-:W-:-:S06]  /*38f0*/  HADD2 R11, R10, R18 ;  /* 0x000000120a0b7230 */ /* 0x001fcc0000000000 */
[----:B------:R-:W0:Y:S02]  /*3900*/  ATOMS.CAST.SPIN R11, [R9+0x4], R10, R11 ;  /* 0x0000040a090b738d */ /* 0x000e24000180000b */
[----:B0-----:R-:W-:-:S13]  /*3910*/  ISETP.EQ.U32.AND P0, PT, R11, 0x1, PT ;  /* 0x000000010b00780c */ /* 0x001fda0003f02070 */
[----:B------:R-:W-:Y:S05]  /*3920*/  @!P0 BRA `(.L_x_94) ;  /* 0xfffffffc00ec8947 */ /* 0x000fea000383ffff */
[----:B------:R-:W-:Y:S05]  /*3930*/  BRA `(.L_x_92) ;  /* 0x00000000000c7947 */ /* 0x000fea0003800000 */
.L_x_93:
[----:B0-----:R-:W2:Y:S02]  /*3940*/  LD.E R9, desc[UR8][R12.64+0x4] ;  /* 0x000004080c097980 */ /* 0x001ea4000c101900 */
[----:B--2---:R-:W-:-:S05]  /*3950*/  IADD3 R9, R18, R9, RZ ;  /* 0x0000000912097210 */ /* 0x004fca0007ffe0ff */
[----:B------:R1:W-:Y:S02]  /*3960*/  ST.E desc[UR8][R12.64+0x4], R9 ;  /* 0x000004090c007985 */ /* 0x0003e4000c101908 */
.L_x_92:
[----:B------:R-:W-:Y:S05]  /*3970*/  BSYNC B0 ;  /* 0x0000000000007941 */ /* 0x000fea0003800000 */
.L_x_91:
[----:B------:R-:W-:Y:S05]  /*3980*/  @!P1 EXIT ;  /* 0x000000000000994d */ /* 0x000fea0003800000 */
[----:B------:R-:W-:Y:S01]  /*3990*/  IADD3 R21, R21, UR7, RZ ;  /* 0x0000000715157c10 */ /* 0x000fe2000fffe0ff */
[----:B------:R-:W-:Y:S02]  /*39a0*/  HADD2 R10, R8.H0_H0, R8.H1_H1 ;  /* 0x30000008080a7230 */ /* 0x000fe40000000800 */
[----:B------:R-:W-:Y:S02]  /*39b0*/  HADD2 R11, R7.H0_H0, R7.H1_H1 ;  /* 0x30000007070b7230 */ /* 0x000fe40000000800 */
[----:B01----:R-:W-:-:S03]  /*39c0*/  IMAD.WIDE R8, R21, 0x2, R14 ;  /* 0x0000000215087825 */ /* 0x003fc600078e020e */
        /* <DEDUP_REMOVED lines=12> */
.L_x_98:
[----:B------:R-:W0:Y:S02]  /*3a90*/  LDS R6, [R5] ;  /* 0x0000000005067984 */ /* 0x000e240000000800 */
[----:B0-----:R-:W-:-:S10]  /*3aa0*/  HFMA2.MMA R7, R6, 1, 1, R10 ;  /* 0x3c003c0006077835 */ /* 0x001fd4000000000a */
[----:B------:R-:W0:Y:S02]  /*3ab0*/  ATOMS.CAST.SPIN R7, [R5], R6, R7 ;  /* 0x000000060507738d */ /* 0x000e240001800007 */
[----:B0-----:R-:W-:-:S13]  /*3ac0*/  ISETP.EQ.U32.AND P0, PT, R7, 0x1, PT ;  /* 0x000000010700780c */ /* 0x001fda0003f02070 */
[----:B------:R-:W-:Y:S05]  /*3ad0*/  @!P0 BRA `(.L_x_98) ;  /* 0xfffffffc00ec8947 */ /* 0x000fea000383ffff */
[----:B------:R-:W-:Y:S05]  /*3ae0*/  BRA `(.L_x_96) ;  /* 0x00000000000c7947 */ /* 0x000fea0003800000 */
.L_x_97:
[----:B------:R-:W2:Y:S02]  /*3af0*/  LD.E R5, desc[UR8][R8.64] ;  /* 0x0000000808057980 */ /* 0x000ea4000c101900 */
[----:B--2---:R-:W-:-:S05]  /*3b00*/  IADD3 R5, R10, R5, RZ ;  /* 0x000000050a057210 */ /* 0x004fca0007ffe0ff */
[----:B------:R0:W-:Y:S02]  /*3b10*/  ST.E desc[UR8][R8.64], R5 ;  /* 0x0000000508007985 */ /* 0x0001e4000c101908 */
.L_x_96:
[----:B------:R-:W-:Y:S05]  /*3b20*/  BSYNC B0 ;  /* 0x0000000000007941 */ /* 0x000fea0003800000 */
.L_x_95:
[----:B------:R1:W-:Y:S01]  /*3b30*/  ATOM.E.ADD.F16x2.RN.STRONG.GPU P0, RZ, desc[UR8][R8.64+0x4], R12 ;  /* 0x0000040c08ff79a2 */ /* 0x0003e2000810e1c8 */
[----:B------:R-:W-:Y:S04]  /*3b40*/  BSSY B0, `(.L_x_99) ;  /* 0x0000010000007945 */ /* 0x000fe80003800000 */
[----:B-1----:R-:W-:Y:S05]  /*3b50*/  @P0 BRA `(.L_x_100) ;  /* 0x0000000000380947 */ /* 0x002fea0003800000 */
[----:B------:R-:W1:Y:S02]  /*3b60*/  QSPC.E.S P0, RZ, [R8+0x4] ;  /* 0x0000040008ff73aa */ /* 0x000e640000000500 */
[----:B-1----:R-:W-:Y:S05]  /*3b70*/  @!P0 BRA `(.L_x_101) ;  /* 0x0000000000248947 */ /* 0x002fea0003800000 */
[----:B------:R-:W-:Y:S01]  /*3b80*/  IMAD.MOV.U32 R6, RZ, RZ, R8 ;  /* 0x000000ffff067224 */ /* 0x000fe200078e0008 */
[----:B------:R-:W-:-:S04]  /*3b90*/  PRMT R12, R12, 0x5410, R13 ;  /* 0x000054100c0c7816 */ /* 0x000fc8000000000d */
[----:B0-----:R-:W-:-:S07]  /*3ba0*/  MOV R5, R6 ;  /* 0x0000000600057202 */ /* 0x001fce0000000f00 */
.L_x_102:
[----:B------:R-:W0:Y:S02]  /*3bb0*/  LDS R6, [R5+0x4] ;  /* 0x0000040005067984 */ /* 0x000e240000000800 */
[----:B0-----:R-:W-:-:S06]  /*3bc0*/  HADD2 R7, R6, R12 ;  /* 0x0000000c06077230 */ /* 0x001fcc0000000000 */
[----:B------:R-:W0:Y:S02]  /*3bd0*/  ATOMS.CAST.SPIN R7, [R5+0x4], R6, R7 ;  /* 0x000004060507738d */ /* 0x000e240001800007 */
[----:B0-----:R-:W-:-:S13]  /*3be0*/  ISETP.EQ.U32.AND P0, PT, R7, 0x1, PT ;  /* 0x000000010700780c */ /* 0x001fda0003f02070 */
[----:B------:R-:W-:Y:S05]  /*3bf0*/  @!P0 BRA `(.L_x_102) ;  /* 0xfffffffc00ec8947 */ /* 0x000fea000383ffff */
[----:B------:R-:W-:Y:S05]  /*3c00*/  BRA `(.L_x_100) ;  /* 0x00000000000c7947 */ /* 0x000fea0003800000 */
.L_x_101:
[----:B0-----:R-:W2:Y:S02]  /*3c10*/  LD.E R5, desc[UR8][R8.64+0x4] ;  /* 0x0000040808057980 */ /* 0x001ea4000c101900 */
[----:B--2---:R-:W-:-:S05]  /*3c20*/  IADD3 R5, R12, R5, RZ ;  /* 0x000000050c057210 */ /* 0x004fca0007ffe0ff */
[----:B------:R1:W-:Y:S02]  /*3c30*/  ST.E desc[UR8][R8.64+0x4], R5 ;  /* 0x0000040508007985 */ /* 0x0003e4000c101908 */
.L_x_100:
[----:B------:R-:W-:Y:S05]  /*3c40*/  BSYNC B0 ;  /* 0x0000000000007941 */ /* 0x000fea0003800000 */
.L_x_99:
[----:B------:R-:W-:-:S13]  /*3c50*/  ISETP.NE.AND P0, PT, R36, 0x2, PT ;  /* 0x000000022400780c */ /* 0x000fda0003f05270 */
[----:B------:R-:W-:Y:S05]  /*3c60*/  @!P0 EXIT ;  /* 0x000000000000894d */ /* 0x000fea0003800000 */
[----:B01----:R-:W-:Y:S01]  /*3c70*/  IADD3 R5, R21, UR7, RZ ;  /* 0x0000000715057c10 */ /* 0x003fe2000fffe0ff */
        /* <DEDUP_REMOVED lines=15> */
.L_x_106:
[----:B------:R-:W0:Y:S02]  /*3d70*/  LDS R2, [R0] ;  /* 0x0000000000027984 */ /* 0x000e240000000800 */
[----:B0-----:R-:W-:-:S10]  /*3d80*/  HFMA2.MMA R3, R2, 1, 1, R4 ;  /* 0x3c003c0002037835 */ /* 0x001fd40000000004 */
[----:B------:R-:W0:Y:S02]  /*3d90*/  ATOMS.CAST.SPIN R3, [R0], R2, R3 ;  /* 0x000000020003738d */ /* 0x000e240001800003 */
[----:B0-----:R-:W-:-:S13]  /*3da0*/  ISETP.EQ.U32.AND P0, PT, R3, 0x1, PT ;  /* 0x000000010300780c */ /* 0x001fda0003f02070 */
[----:B------:R-:W-:Y:S05]  /*3db0*/  @!P0 BRA `(.L_x_106) ;  /* 0xfffffffc00ec8947 */ /* 0x000fea000383ffff */
[----:B------:R-:W-:Y:S05]  /*3dc0*/  BRA `(.L_x_104) ;  /* 0x00000000000c7947 */ /* 0x000fea0003800000 */
.L_x_105:
[----:B------:R-:W2:Y:S02]  /*3dd0*/  LD.E R0, desc[UR8][R14.64] ;  /* 0x000000080e007980 */ /* 0x000ea4000c101900 */
[----:B--2---:R-:W-:-:S05]  /*3de0*/  IADD3 R3, R4, R0, RZ ;  /* 0x0000000004037210 */ /* 0x004fca0007ffe0ff */
[----:B------:R0:W-:Y:S02]  /*3df0*/  ST.E desc[UR8][R14.64], R3 ;  /* 0x000000030e007985 */ /* 0x0001e4000c101908 */
.L_x_104:
[----:B------:R-:W-:Y:S05]  /*3e00*/  BSYNC B0 ;  /* 0x0000000000007941 */ /* 0x000fea0003800000 */
.L_x_103:
[----:B------:R1:W-:Y:S02]  /*3e10*/  ATOM.E.ADD.F16x2.RN.STRONG.GPU P0, RZ, desc[UR8][R14.64+0x4], R5 ;  /* 0x000004050eff79a2 */ /* 0x0003e4000810e1c8 */
[----:B-1----:R-:W-:Y:S05]  /*3e20*/  @P0 EXIT ;  /* 0x000000000000094d */ /* 0x002fea0003800000 */
[----:B------:R-:W1:Y:S02]  /*3e30*/  QSPC.E.S P0, RZ, [R14+0x4] ;  /* 0x000004000eff73aa */ /* 0x000e640000000500 */
[----:B-1----:R-:W-:Y:S05]  /*3e40*/  @!P0 BRA `(.L_x_107) ;  /* 0x0000000000248947 */ /* 0x002fea0003800000 */
[----:B------:R-:W-:Y:S02]  /*3e50*/  MOV R2, R14 ;  /* 0x0000000e00027202 */ /* 0x000fe40000000f00 */
[----:B------:R-:W-:Y:S02]  /*3e60*/  PRMT R5, R5, 0x5410, R7 ;  /* 0x0000541005057816 */ /* 0x000fe40000000007 */
[----:B------:R-:W-:-:S07]  /*3e70*/  MOV R0, R2 ;  /* 0x0000000200007202 */ /* 0x000fce0000000f00 */
.L_x_108:
[----:B------:R-:W0:Y:S02]  /*3e80*/  LDS R2, [R0+0x4] ;  /* 0x0000040000027984 */ /* 0x000e240000000800 */
[----:B0-----:R-:W-:-:S06]  /*3e90*/  HADD2 R3, R2, R5 ;  /* 0x0000000502037230 */ /* 0x001fcc0000000000 */
[----:B------:R-:W0:Y:S02]  /*3ea0*/  ATOMS.CAST.SPIN R3, [R0+0x4], R2, R3 ;  /* 0x000004020003738d */ /* 0x000e240001800003 */
[----:B0-----:R-:W-:-:S13]  /*3eb0*/  ISETP.EQ.U32.AND P0, PT, R3, 0x1, PT ;  /* 0x000000010300780c */ /* 0x001fda0003f02070 */
[----:B------:R-:W-:Y:S05]  /*3ec0*/  @!P0 BRA `(.L_x_108) ;  /* 0xfffffffc00ec8947 */ /* 0x000fea000383ffff */
[----:B------:R-:W-:Y:S05]  /*3ed0*/  EXIT ;  /* 0x000000000000794d */ /* 0x000fea0003800000 */
.L_x_107:
[----:B------:R-:W0:Y:S02]  /*3ee0*/  LD.E R0, desc[UR8][R14.64+0x4] ;  /* 0x000004080e007980 */ /* 0x000e24000c101900 */
[----:B0-----:R-:W-:-:S05]  /*3ef0*/  IADD3 R3, R5, R0, RZ ;  /* 0x0000000005037210 */ /* 0x001fca0007ffe0ff */
[----:B------:R-:W-:Y:S01]  /*3f00*/  ST.E desc[UR8][R14.64+0x4], R3 ;  /* 0x000004030e007985 */ /* 0x000fe2000c101908 */
[----:B------:R-:W-:Y:S05]  /*3f10*/  EXIT ;  /* 0x000000000000794d */ /* 0x000fea0003800000 */
.L_x_109:
        /* <DEDUP_REMOVED lines=14> */
.L_x_159:


//--------------------- .text._Z28gemm_half_q_half_gptq_kernelILi2ELb1ELb0EEvPK6__halfPKjS4_S2_PS0_iiiiiPKtibS2_i --------------------------
	.section	.text._Z28gemm_half_q_half_gptq_kernelILi2ELb1ELb0EEvPK6__halfPKjS4_S2_PS0_iiiiiPKtibS2_i,"ax",@progbits
	.align	128
        .global         _Z28gemm_half_q_half_gptq_kernelILi2ELb1ELb0EEvPK6__halfPKjS4_S2_PS0_iiiiiPKtibS2_i
        .type           _Z28gemm_half_q_half_gptq_kernelILi2ELb1ELb0EEvPK6__halfPKjS4_S2_PS0_iiiiiPKtibS2_i,@function
        .size           _Z28gemm_half_q_half_gptq_kernelILi2ELb1ELb0EEvPK6__halfPKjS4_S2_PS0_iiiiiPKtibS2_i,(.L_x_160 - _Z28gemm_half_q_half_gptq_kernelILi2ELb1ELb0EEvPK6__halfPKjS4_S2_PS0_iiiiiPKtibS2_i)
        .other          _Z28gemm_half_q_half_gptq_kernelILi2ELb1ELb0EEvPK6__halfPKjS4_S2_PS0_iiiiiPKtibS2_i,@"STO_CUDA_ENTRY STV_DEFAULT"
_Z28gemm_half_q_half_gptq_kernelILi2ELb1ELb0EEvPK6__halfPKjS4_S2_PS0_iiiiiPKtibS2_i:
.text._Z28gemm_half_q_half_gptq_kernelILi2ELb1ELb0EEvPK6__halfPKjS4_S2_PS0_iiiiiPKtibS2_i:
[----:B------:R-:W-:Y:S01]  /*0000*/  LDC R1, c[0x0][0x28] ;  /* 0x00000a00ff017b82 */ /* 0x000fe20000000800 */
[----:B------:R-:W0:Y:S07]  /*0010*/  S2R R2, SR_CTAID.Y ;  /* 0x0000000000027919 */ /* 0x000e2e0000002600 */
[----:B------:R-:W0:Y:S02]  /*0020*/  LDC R3, c[0x0][0x238] ;  /* 0x00008e00ff037b82 */ /* 0x000e240000000800 */
[----:B0-----:R-:W-:-:S05]  /*0030*/  IMAD R0, R2, -0x2, R3 ;  /* 0xfffffffe02007824 */ /* 0x001fca00078e0203 */
[----:B------:R-:W-:-:S13]  /*0040*/  ISETP.GE.AND P0, PT, R0, 0x1, PT ;  /* 0x000000010000780c */ /* 0x000fda0003f06270 */
[----:B------:R-:W-:Y:S05]  /*0050*/  @!P0 EXIT ;  /* 0x000000000000894d */ /* 0x000fea0003800000 */
[----:B------:R-:W-:Y:S01]  /*0060*/  VIMNMX R0, R0, 0x2, PT ;  /* 0x0000000200007848 */ /* 0x000fe20003fe0100 */
[----:B------:R-:W0:Y:S01]  /*0070*/  LDC.64 R4, c[0x0][0x260] ;  /* 0x00009800ff047b82 */ /* 0x000e220000000a00 */
[----:B------:R-:W-:Y:S01]  /*0080*/  PRMT R28, RZ, 0x7610, R28 ;  /* 0x00007610ff1c7816 */ /* 0x000fe2000000001c */
[----:B------:R-:W-:Y:S01]  /*0090*/  ULDC.64 UR8, c[0x0][0x208] ;  /* 0x0000820000087ab9 */ /* 0x000fe20000000a00 */
[----:B------:R-:W-:-:S13]  /*00a0*/  ISETP.GE.AND P1, PT, R0, 0x2, PT ;  /* 0x000000020000780c */ /* 0x000fda0003f26270 */
[----:B------:R-:W1:Y:S08]  /*00b0*/  @P1 LDC R3, c[0x0][0x268] ;  /* 0x00009a00ff031b82 */ /* 0x000e700000000800 */
[----:B------:R-:W1:Y:S01]  /*00c0*/  @P1 LDC.64 R6, c[0x0][0x260] ;  /* 0x00009800ff061b82 */ /* 0x000e620000000a00 */
[----:B0-----:R-:W2:Y:S01]  /*00d0*/  LDG.E.U16 R29, desc[UR8][R4.64] ;  /* 0x00000008041d7981 */ /* 0x001ea2000c1e1500 */
[----:B-1----:R-:W-:-:S05]  /*00e0*/  @P1 IMAD.WIDE R6, R3, 0x2, R6 ;  /* 0x0000000203061825 */ /* 0x002fca00078e0206 */
[----:B------:R-:W3:Y:S01]  /*00f0*/  @P1 LDG.E.U16 R28, desc[UR8][R6.64] ;  /* 0x00000008061c1981 */ /* 0x000ee2000c1e1500 */
[----:B--2---:R-:W-:Y:S02]  /*0100*/  PRMT R3, R29, 0x7610, R3 ;  /* 0x000076101d037816 */ /* 0x004fe40000000003 */
[----:B---3--:R-:W-:-:S04]  /*0110*/  @P1 LOP3.LUT R3, R28, R29, RZ, 0xfc, !PT ;  /* 0x0000001d1c031212 */ /* 0x008fc800078efcff */
[----:B------:R-:W-:-:S04]  /*0120*/  PRMT R3, R3, 0x9910, RZ ;  /* 0x0000991003037816 */ /* 0x000fc800000000ff */
[----:B------:R-:W-:-:S13]  /*0130*/  ISETP.NE.AND P0, PT, R3, RZ, PT ;  /* 0x000000ff0300720c */ /* 0x000fda0003f05270 */
[----:B------:R-:W-:Y:S05]  /*0140*/  @!P0 EXIT ;  /* 0x000000000000894d */ /* 0x000fea0003800000 */
[----:B------:R-:W0:Y:S01]  /*0150*/  S2UR UR12, SR_CTAID.Z ;  /* 0x00000000000c79c3 */ /* 0x000e220000002700 */
[----:B------:R-:W1:Y:S01]  /*0160*/  S2R R3, SR_TID.X ;  /* 0x0000000000037919 */ /* 0x000e620000002100 */
[----:B------:R-:W-:Y:S06]  /*0170*/  BSSY B0, `(.L_x_110) ;  /* 0x0000074000007945 */ /* 0x000fec0003800000 */
[----:B------:R-:W2:Y:S08]  /*0180*/  LDC R5, c[0x0][0x240] ;  /* 0x00009000ff057b82 */ /* 0x000eb00000000800 */
[----:B------:R-:W3:Y:S01]  /*0190*/  S2UR UR4, SR_CTAID.X ;  /* 0x00000000000479c3 */ /* 0x000ee20000002500 */
[----:B0-----:R-:W-:-:S06]  /*01a0*/  USHF.L.U32 UR11, UR12, 0x7, URZ ;  /* 0x000000070c0b7899 */ /* 0x001fcc000800063f */
[----:B------:R-:W-:-:S04]  /*01b0*/  MOV R4, UR11 ;  /* 0x0000000b00047c02 */ /* 0x000fc80008000f00 */
[----:B--2---:R-:W-:-:S04]  /*01c0*/  VIADDMNMX R4, R4, 0x80, R5, PT ;  /* 0x0000008004047846 */ /* 0x004fc80003800105 */
[----:B------:R-:W-:Y:S01]  /*01d0*/  R2UR UR10, R4 ;  /* 0x00000000040a72ca */ /* 0x000fe200000e0000 */
[----:B-1----:R-:W-:Y:S01]  /*01e0*/  VIADD R4, R3, UR11 ;  /* 0x0000000b03047c36 */ /* 0x002fe20008000000 */
[----:B---3--:R-:W-:-:S06]  /*01f0*/  USHF.L.U32 UR4, UR4, 0x9, URZ ;  /* 0x0000000904047899 */ /* 0x008fcc000800063f */
[----:B------:R-:W-:-:S05]  /*0200*/  LEA R30, R3, UR4, 0x2 ;  /* 0x00000004031e7c11 */ /* 0x000fca000f8e10ff */
[----:B------:R-:W-:-:S13]  /*0210*/  ISETP.GE.AND P0, PT, R4, UR10, PT ;  /* 0x0000000a04007c0c */ /* 0x000fda000bf06270 */
[----:B------:R-:W-:Y:S05]  /*0220*/  @P0 BRA `(.L_x_111) ;  /* 0x0000000400a00947 */ /* 0x000fea0003800000 */
[----:B------:R-:W-:Y:S01]  /*0230*/  ULDC.64 UR6, c[0x0][0x250] ;  /* 0x0000940000067ab9 */ /* 0x000fe20000000a00 */
[----:B------:R-:W-:Y:S02]  /*0240*/  SHF.R.S32.HI R7, RZ, 0x1f, R4 ;  /* 0x0000001fff077819 */ /* 0x000fe40000011404 */
[----:B------:R-:W-:-:S04]  /*0250*/  ISETP.NE.U32.AND P0, PT, RZ, UR6, PT ;  /* 0x00000006ff007c0c */ /* 0x000fc8000bf05070 */
[----:B------:R-:W-:-:S13]  /*0260*/  ISETP.NE.AND.EX P0, PT, RZ, UR7, PT, P0 ;  /* 0x00000007ff007c0c */ /* 0x000fda000bf05300 */
[----:B------:R-:W-:Y:S05]  /*0270*/  @!P0 BRA `(.L_x_112) ;  /* 0x0000000000d08947 */ /* 0x000fea0003800000 */
[C---:B------:R-:W-:Y:S01]  /*0280*/  LEA R8, P0, R4.reuse, UR6, 0x1 ;  /* 0x0000000604087c11 */ /* 0x040fe2000f8008ff */
[----:B------:R-:W-:Y:S01]  /*0290*/  UMOV UR5, 0x400 ;  /* 0x0000040000057882 */ /* 0x000fe20000000000 */
[----:B------:R-:W-:Y:S02]  /*02a0*/  ULDC.64 UR14, c[0x0][0x210] ;  /* 0x00008400000e7ab9 */ /* 0x000fe40000000a00 */
[----:B------:R-:W-:-:S05]  /*02b0*/  LEA.HI.X R9, R4, UR7, R7, 0x1, P0 ;  /* 0x0000000704097c11 */ /* 0x000fca00080f0c07 */
[----:B------:R-:W2:Y:S01]  /*02c0*/  LDG.E.U16.CONSTANT R8, desc[UR8][R8.64] ;  /* 0x0000000808087981 */ /* 0x000ea2000c1e9500 */
[----:B------:R-:W0:Y:S01]  /*02d0*/  S2UR UR6, SR_CgaCtaId ;  /* 0x00000000000679c3 */ /* 0x000e220000008800 */
[----:B------:R-:W-:Y:S01]  /*02e0*/  IMAD R4, R2, R5, RZ ;  /* 0x0000000502047224 */ /* 0x000fe200078e02ff */
[----:B------:R-:W-:Y:S01]  /*02f0*/  ISETP.GT.AND P2, PT, R0, 0x3, PT ;  /* 0x000000030000780c */ /* 0x000fe20003f44270 */
[----:B------:R-:W-:-:S03]  /*0300*/  IMAD.MOV.U32 R15, RZ, RZ, RZ ;  /* 0x000000ffff0f7224 */ /* 0x000fc600078e00ff */
[----:B------:R-:W-:Y:S01]  /*0310*/  SHF.L.U32 R7, R4, 0x1, RZ ;  /* 0x0000000104077819 */ /* 0x000fe200000006ff */
[----:B0-----:R-:W-:-:S03]  /*0320*/  ULEA UR5, UR6, UR5, 0x18 ;  /* 0x0000000506057291 */ /* 0x001fc6000f8ec03f */
        /* <DEDUP_REMOVED lines=9> */
.L_x_114:
[C---:B------:R-:W-:Y:S01]  /*03c0*/  IMAD.WIDE R8, R5.reuse, 0x2, R6 ;  /* 0x0000000205087825 */ /* 0x040fe200078e0206 */
[----:B------:R0:W2:Y:S03]  /*03d0*/  LDG.E.U16.CONSTANT R17, desc[UR8][R6.64] ;  /* 0x0000000806117981 */ /* 0x0000a6000c1e9500 */
[C---:B------:R-:W-:Y:S02]  /*03e0*/  IMAD.WIDE R10, R5.reuse, 0x2, R8 ;  /* 0x00000002050a7825 */ /* 0x040fe400078e0208 */
[----:B------:R-:W3:Y:S02]  /*03f0*/  LDG.E.U16.CONSTANT R9, desc[UR8][R8.64] ;  /* 0x0000000808097981 */ /* 0x000ee4000c1e9500 */
[----:B------:R-:W-:Y:S02]  /*0400*/  IMAD.WIDE R12, R5, 0x2, R10 ;  /* 0x00000002050c7825 */ /* 0x000fe400078e020a */
[----:B------:R-:W4:Y:S04]  /*0410*/  LDG.E.U16.CONSTANT R11, desc[UR8][R10.64] ;  /* 0x000000080a0b7981 */ /* 0x000f28000c1e9500 */
[----:B------:R-:W5:Y:S01]  /*0420*/  LDG.E.U16.CONSTANT R19, desc[UR8][R12.64] ;  /* 0x000000080c137981 */ /* 0x000f62000c1e9500 */
[----:B------:R-:W-:-:S05]  /*0430*/  VIADD R15, R15, 0x4 ;  /* 0x000000040f0f7836 */ /* 0x000fca0000000000 */
        /* <DEDUP_REMOVED lines=8> */
.L_x_113:
[----:B------:R-:W-:-:S05]  /*04c0*/  IMAD.IADD R8, R0, 0x1, -R15 ;  /* 0x0000000100087824 */ /* 0x000fca00078e0a0f */
        /* <DEDUP_REMOVED lines=15> */
.L_x_112:
[----:B------:R-:W0:Y:S01]  /*05c0*/  S2UR UR6, SR_CgaCtaId ;  /* 0x00000000000679c3 */ /* 0x000e220000008800 */
[----:B------:R-:W-:Y:S01]  /*05d0*/  IMAD R6, R2, R5, RZ ;  /* 0x0000000502067224 */ /* 0x000fe200078e02ff */
[----:B------:R-:W-:Y:S01]  /*05e0*/  ISETP.GT.AND P2, PT, R0, 0x3, PT ;  /* 0x000000030000780c */ /* 0x000fe20003f44270 */
[----:B------:R-:W-:Y:S01]  /*05f0*/  UMOV UR5, 0x400 ;  /* 0x0000040000057882 */ /* 0x000fe20000000000 */
[----:B------:R-:W-:Y:S01]  /*0600*/  ULDC.64 UR14, c[0x0][0x210] ;  /* 0x00008400000e7ab9 */ /* 0x000fe20000000a00 */
[----:B------:R-:W-:Y:S01]  /*0610*/  IMAD.MOV.U32 R15, RZ, RZ, RZ ;  /* 0x000000ffff0f7224 */ /* 0x000fe200078e00ff */
        /* <DEDUP_REMOVED lines=11> */
.L_x_116:
        /* <DEDUP_REMOVED lines=16> */
.L_x_115:
[----:B------:R-:W-:-:S05]  /*07d0*/  IMAD.IADD R8, R0, 0x1, -R15 ;  /* 0x0000000100087824 */ /* 0x000fca00078e0a0f */
        /* <DEDUP_REMOVED lines=13> */
.L_x_111:
[----:B------:R-:W-:Y:S05]  /*08b0*/  BSYNC B0 ;  /* 0x0000000000007941 */ /* 0x000fea0003800000 */
.L_x_110:
        /* <DEDUP_REMOVED lines=8> */
[----:B01----:R-:W0:Y:S01]  /*0940*/  LDC.64 R4, c[0x0][0x230] ;  /* 0x00008c00ff047b82 */ /* 0x003e220000000a00 */
[----:B------:R-:W-:Y:S01]  /*0950*/  ISETP.GT.AND P2, PT, R0, 0x3, PT ;  /* 0x000000030000780c */ /* 0x000fe20003f44270 */
[----:B------:R-:W-:Y:S01]  /*0960*/  IMAD R2, R2, UR7, RZ ;  /* 0x0000000702027c24 */ /* 0x000fe2000f8e02ff */
[----:B------:R-:W-:Y:S01]  /*0970*/  PLOP3.LUT P0, PT, PT, PT, PT, 0x80, 0x0 ;  /* 0x000000000000781c */ /* 0x000fe20003f0f070 */
[----:B------:R-:W-:-:S03]  /*0980*/  IMAD.MOV.U32 R11, RZ, RZ, RZ ;  /* 0x000000ffff0b7224 */ /* 0x000fc600078e00ff */
[----:B------:R-:W-:-:S04]  /*0990*/  LEA R2, R2, UR4, 0x1 ;  /* 0x0000000402027c11 */ /* 0x000fc8000f8e08ff */
[----:B------:R-:W-:-:S05]  /*09a0*/  LEA R3, R3, R2, 0x2 ;  /* 0x0000000203037211 */ /* 0x000fca00078e10ff */
[----:B0-----:R-:W-:Y:S01]  /*09b0*/  IMAD.WIDE R2, R3, 0x2, R4 ;  /* 0x0000000203027825 */ /* 0x001fe200078e0204 */
[----:B------:R-:W-:Y:S06]  /*09c0*/  @!P2 BRA `(.L_x_118) ;  /* 0x000000000044a947 */ /* 0x000fec0003800000 */
[----:B------:R-:W-:Y:S02]  /*09d0*/  PLOP3.LUT P0, PT, PT, PT, PT, 0x8, 0x0 ;  /* 0x000000000000781c */ /* 0x000fe40003f0e170 */
[----:B------:R-:W-:-:S11]  /*09e0*/  IADD3 R10, R0, -0x3, RZ ;  /* 0xfffffffd000a7810 */ /* 0x000fd60007ffe0ff */
.L_x_119:
[----:B-1----:R-:W-:Y:S01]  /*09f0*/  IMAD.U32 R5, RZ, RZ, UR7 ;  /* 0x00000007ff057e24 */ /* 0x002fe2000f8e00ff */
[----:B------:R-:W-:Y:S01]  /*0a00*/  MOV R7, UR7 ;  /* 0x0000000700077c02 */ /* 0x000fe20008000f00 */
[----:B------:R-:W-:Y:S01]  /*0a10*/  IMAD.U32 R9, RZ, RZ, UR7 ;  /* 0x00000007ff097e24 */ /* 0x000fe2000f8e00ff */
[----:B------:R0:W-:Y:S01]  /*0a20*/  STG.E.64 desc[UR8][R2.64], RZ ;  /* 0x000000ff02007986 */ /* 0x0001e2000c101b08 */
[----:B------:R-:W-:Y:S01]  /*0a30*/  IMAD.WIDE R4, R5, 0x2, R2 ;  /* 0x0000000205047825 */ /* 0x000fe200078e0202 */
[----:B------:R-:W-:-:S03]  /*0a40*/  IADD3 R11, R11, 0x4, RZ ;  /* 0x000000040b0b7810 */ /* 0x000fc60007ffe0ff */
[----:B------:R-:W-:Y:S01]  /*0a50*/  IMAD.U32 R13, RZ, RZ, UR7 ;  /* 0x00000007ff0d7e24 */ /* 0x000fe2000f8e00ff */
        /* <DEDUP_REMOVED lines=8> */
.L_x_118:
[----:B-1----:R-:W-:Y:S01]  /*0ae0*/  IADD3 R4, R0, -R11, RZ ;  /* 0x8000000b00047210 */ /* 0x002fe20007ffe0ff */
[----:B------:R-:W-:Y:S01]  /*0af0*/  IMAD.U32 R7, RZ, RZ, UR7 ;  /* 0x00000007ff077e24 */ /* 0x000fe2000f8e00ff */
[----:B------:R-:W-:Y:S02]  /*0b00*/  MOV R5, UR7 ;  /* 0x0000000700057c02 */ /* 0x000fe40008000f00 */
[----:B------:R-:W-:-:S13]  /*0b10*/  ISETP.GT.AND P2, PT, R4, 0x1, PT ;  /* 0x000000010400780c */ /* 0x000fda0003f44270 */
[----:B------:R-:W-:Y:S01]  /*0b20*/  @P2 VIADD R11, R11, 0x2 ;  /* 0x000000020b0b2836 */ /* 0x000fe20000000000 */
[----:B------:R-:W-:Y:S01]  /*0b30*/  @P2 PLOP3.LUT P0, PT, PT, PT, PT, 0x8, 0x0 ;  /* 0x000000000000281c */ /* 0x000fe20003f0e170 */
[----:B------:R-:W-:Y:S01]  /*0b40*/  @P2 IMAD.WIDE R4, R5, 0x2, R2 ;  /* 0x0000000205042825 */ /* 0x000fe200078e0202 */
[----:B------:R0:W-:Y:S02]  /*0b50*/  @P2 STG.E.64 desc[UR8][R2.64], RZ ;  /* 0x000000ff02002986 */ /* 0x0001e4000c101b08 */
[----:B------:R-:W-:Y:S02]  /*0b60*/  ISETP.LT.OR P0, PT, R11, R0, P0 ;  /* 0x000000000b00720c */ /* 0x000fe40000701670 */
[----:B------:R2:W-:Y:S01]  /*0b70*/  @P2 STG.E.64 desc[UR8][R4.64], RZ ;  /* 0x000000ff04002986 */ /* 0x0005e2000c101b08 */
[----:B0-----:R-:W-:-:S10]  /*0b80*/  @P2 IMAD.WIDE R2, R7, 0x2, R4 ;  /* 0x0000000207022825 */ /* 0x001fd400078e0204 */
[----:B------:R2:W-:Y:S02]  /*0b90*/  @P0 STG.E.64 desc[UR8][R2.64], RZ ;  /* 0x000000ff02000986 */ /* 0x0005e4000c101b08 */
.L_x_117:
[----:B------:R-:W-:Y:S02]  /*0ba0*/  ULDC UR5, c[0x0][0x248] ;  /* 0x0000920000057ab9 */ /* 0x000fe40000000800 */
[----:B------:R-:W-:Y:S01]  /*0bb0*/  MOV R0, UR5 ;  /* 0x0000000500007c02 */ /* 0x000fe20008000f00 */
[----:B------:R-:W-:-:S03]  /*0bc0*/  ULOP3.LUT UR4, UR11, UR5, URZ, 0x3c, !UPT ;  /* 0x000000050b047292 */ /* 0x000fc6000f8e3c3f */
[----:B0-2---:R-:W-:Y:S01]  /*0bd0*/  IABS R5, R0 ;  /* 0x0000000000057213 */ /* 0x005fe20000000000 */
[----:B------:R-:W-:Y:S02]  /*0be0*/  BAR.SYNC.DEFER_BLOCKING 0x0 ;  /* 0x0000000000007b1d */ /* 0x000fe40000010000 */
[----:B------:R-:W-:-:S04]  /*0bf0*/  ISETP.LE.AND P2, PT, RZ, UR4, PT ;  /* 0x00000004ff007c0c */ /* 0x000fc8000bf43270 */
[----:B------:R-:W0:Y:S08]  /*0c00*/  I2F.RP R0, R5 ;  /* 0x0000000500007306 */ /* 0x000e300000209400 */
[----:B0-----:R-:W0:Y:S02]  /*0c10*/  MUFU.RCP R0, R0 ;  /* 0x0000000000007308 */ /* 0x001e240000001000 */
[----:B0-----:R-:W-:-:S06]  /*0c20*/  VIADD R2, R0, 0xffffffe ;  /* 0x0ffffffe00027836 */ /* 0x001fcc0000000000 */
[----:B------:R0:W1:Y:S02]  /*0c30*/  F2I.FTZ.U32.TRUNC.NTZ R3, R2 ;  /* 0x0000000200037305 */ /* 0x000064000021f000 */
[----:B0-----:R-:W-:Y:S01]  /*0c40*/  IMAD.MOV.U32 R2, RZ, RZ, RZ ;  /* 0x000000ffff027224 */ /* 0x001fe200078e00ff */
        /* <DEDUP_REMOVED lines=9> */
[----:B------:R-:W-:Y:S01]  /*0ce0*/  @!P3 IMAD.IADD R0, R0, 0x1, -R5 ;  /* 0x000000010000b824 */ /* 0x000fe200078e0a05 */
[----:B------:R-:W-:Y:S02]  /*0cf0*/  @!P3 IADD3 R24, R24, 0x1, RZ ;  /* 0x000000011818b810 */ /* 0x000fe40007ffe0ff */
[----:B------:R-:W-:Y:S02]  /*0d00*/  ISETP.NE.AND P3, PT, RZ, UR5, PT ;  /* 0x00000005ff007c0c */ /* 0x000fe4000bf65270 */
[----:B------:R-:W-:Y:S02]  /*0d10*/  ISETP.GE.U32.AND P0, PT, R0, R5, PT ;  /* 0x000000050000720c */ /* 0x000fe40003f06070 */
[----:B------:R-:W-:-:S04]  /*0d20*/  SHF.R.S32.HI R5, RZ, 0x1f, R30 ;  /* 0x0000001fff057819 */ /* 0x000fc8000001141e */
[----:B------:R-:W-:-:S04]  /*0d30*/  LEA.HI R5, R5, R30, RZ, 0x3 ;  /* 0x0000001e05057211 */ /* 0x000fc800078f18ff */
[----:B------:R-:W-:-:S03]  /*0d40*/  SHF.R.S32.HI R26, RZ, 0x3, R5 ;  /* 0x00000003ff1a7819 */ /* 0x000fc60000011405 */
[----:B------:R-:W-:-:S05]  /*0d50*/  @P0 VIADD R24, R24, 0x1 ;  /* 0x0000000118180836 */ /* 0x000fca0000000000 */
        /* <DEDUP_REMOVED lines=9> */
[----:B------:R-:W-:-:S04]  /*0df0*/  IMAD.IADD R7, R30, 0x1, R7 ;  /* 0x000000011e077824 */ /* 0x000fc800078e0207 */
[----:B0-----:R-:W-:-:S05]  /*0e00*/  IMAD.WIDE R4, R7, 0x2, R4 ;  /* 0x0000000207047825 */ /* 0x001fca00078e0204 */
[----:B------:R-:W3:Y:S04]  /*0e10*/  LDG.E.CONSTANT R13, desc[UR8][R4.64] ;  /* 0x00000008040d7981 */ /* 0x000ee8000c1e9900 */
[----:B------:R0:W4:Y:S01]  /*0e20*/  LDG.E.CONSTANT R14, desc[UR8][R4.64+0x4] ;  /* 0x00000408040e7981 */ /* 0x000122000c1e9900 */
[----:B------:R-:W-:Y:S01]  /*0e30*/  SHF.L.U32 R27, R30, 0x2, RZ ;  /* 0x000000021e1b7819 */ /* 0x000fe200000006ff */
[----:B------:R-:W-:Y:S01]  /*0e40*/  UISETP.GE.AND UP0, UPT, UR11, UR10, UPT ;  /* 0x0000000a0b00728c */ /* 0x000fe2000bf06270 */
[----:B------:R-:W-:Y:S02]  /*0e50*/  I2F.F16 R6, -0x40 ;  /* 0xffffffc000067906 */ /* 0x000fe40000200c00 */
[----:B------:R-:W-:-:S03]  /*0e60*/  LOP3.LUT R27, R27, 0x10, RZ, 0xc0, !PT ;  /* 0x000000101b1b7812 */ /* 0x000fc600078ec0ff */
[----:B------:R-:W-:Y:S02]  /*0e70*/  PLOP3.LUT P0, PT, PT, PT, UP0, 0x80, 0x0 ;  /* 0x000000000000781c */ /* 0x000fe40003f0f008 */
[----:B--2---:R-:W-:-:S04]  /*0e80*/  SHF.R.U32.HI R0, RZ, R27, R2 ;  /* 0x0000001bff007219 */ /* 0x004fc80000011602 */
[--C-:B------:R-:W-:Y:S02]  /*0e90*/  SHF.R.U32.HI R2, RZ, 0x4, R0.reuse ;  /* 0x00000004ff027819 */ /* 0x100fe40000011600 */
[----:B------:R-:W-:Y:S02]  /*0ea0*/  LOP3.LUT R8, R0, 0xf, RZ, 0xc0, !PT ;  /* 0x0000000f00087812 */ /* 0x000fe400078ec0ff */
[----:B------:R-:W-:Y:S02]  /*0eb0*/  LOP3.LUT R9, R2, 0xf, RZ, 0xc0, !PT ;  /* 0x0000000f02097812 */ /* 0x000fe400078ec0ff */
[--C-:B------:R-:W-:Y:S01]  /*0ec0*/  SHF.R.U32.HI R2, RZ, 0x8, R0.reuse ;  /* 0x00000008ff027819 */ /* 0x100fe20000011600 */
[C---:B------:R-:W-:Y:S01]  /*0ed0*/  VIADD R3, R8.reuse, 0x1 ;  /* 0x0000000108037836 */ /* 0x040fe20000000000 */
[----:B------:R-:W-:Y:S01]  /*0ee0*/  SHF.R.U32.HI R0, RZ, 0xc, R0 ;  /* 0x0000000cff007819 */ /* 0x000fe20000011600 */
[----:B------:R-:W-:Y:S01]  /*0ef0*/  VIADD R8, R8, 0xe401 ;  /* 0x0000e40108087836 */ /* 0x000fe20000000000 */
[----:B------:R-:W-:-:S02]  /*0f00*/  LOP3.LUT R10, R2, 0xf, RZ, 0xc0, !PT ;  /* 0x0000000f020a7812 */ /* 0x000fc400078ec0ff */
[----:B------:R-:W-:Y:S01]  /*0f10*/  LOP3.LUT R12, R0, 0xf, RZ, 0xc0, !PT ;  /* 0x0000000f000c7812 */ /* 0x000fe200078ec0ff */
[----:B------:R-:W1:Y:S01]  /*0f20*/  I2F.F16 R3, R3 ;  /* 0x0000000300037306 */ /* 0x000e620000200c00 */
[C---:B0-----:R-:W-:Y:S01]  /*0f30*/  IADD3 R4, R9.reuse, 0x1, RZ ;  /* 0x0000000109047810 */ /* 0x041fe20007ffe0ff */
[----:B------:R-:W-:Y:S01]  /*0f40*/  VIADD R2, R10, 0x1 ;  /* 0x000000010a027836 */ /* 0x000fe20000000000 */
[----:B------:R-:W-:Y:S01]  /*0f50*/  IADD3 R0, R12, 0x1, RZ ;  /* 0x000000010c007810 */ /* 0x000fe20007ffe0ff */
[----:B------:R-:W-:Y:S01]  /*0f60*/  VIADD R10, R10, 0xe401 ;  /* 0x0000e4010a0a7836 */ /* 0x000fe20000000000 */
[----:B------:R-:W-:Y:S02]  /*0f70*/  IADD3 R9, R9, 0xe401, RZ ;  /* 0x0000e40109097810 */ /* 0x000fe40007ffe0ff */
[----:B------:R-:W-:Y:S01]  /*0f80*/  IADD3 R12, R12, 0xe401, RZ ;  /* 0x0000e4010c0c7810 */ /* 0x000fe20007ffe0ff */
[----:B------:R0:W2:Y:S01]  /*0f90*/  I2F.F16 R11, R0 ;  /* 0x00000000000b7306 */ /* 0x0000a20000200c00 */
[----:B------:R-:W-:-:S02]  /*0fa0*/  PRMT R18, R9, 0x5410, R9 ;  /* 0x0000541009127816 */ /* 0x000fc40000000009 */
[C-C-:B---3--:R-:W-:Y:S02]  /*0fb0*/  PRMT R25, R13.reuse, 0x5410, R13.reuse ;  /* 0x000054100d197816 */ /* 0x148fe4000000000d */
[----:B------:R-:W-:Y:S01]  /*0fc0*/  PRMT R23, R13, 0x7632, R13 ;  /* 0x000076320d177816 */ /* 0x000fe2000000000d */
[C---:B-1----:R-:W-:Y:S02]  /*0fd0*/  HADD2 R19, R6.reuse.H0_H0, -R3.H0_H0 ;  /* 0xa000000306137230 */ /* 0x042fe40000000800 */
[----:B------:R-:W1:Y:S01]  /*0fe0*/  I2F.F16 R5, R4 ;  /* 0x0000000400057306 */ /* 0x000e620000200c00 */
[----:B------:R-:W-:Y:S01]  /*0ff0*/  IMAD.MOV.U32 R3, RZ, RZ, RZ ;  /* 0x000000ffff037224 */ /* 0x000fe200078e00ff */
[C-C-:B----4-:R-:W-:Y:S01]  /*1000*/  PRMT R21, R14.reuse, 0x5410, R14.reuse ;  /* 0x000054100e157816 */ /* 0x150fe2000000000e */
[----:B0-----:R-:W-:Y:S01]  /*1010*/  IMAD.MOV.U32 R0, RZ, RZ, RZ ;  /* 0x000000ffff007224 */ /* 0x001fe200078e00ff */
[----:B------:R-:W-:Y:S02]  /*1020*/  PRMT R22, R14, 0x7632, R14 ;  /* 0x000076320e167816 */ /* 0x000fe4000000000e */
[----:B------:R-:W-:Y:S01]  /*1030*/  PRMT R20, R8, 0x5410, R8 ;  /* 0x0000541008147816 */ /* 0x000fe20000000008 */
[----:B--2---:R-:W-:Y:S01]  /*1040*/  HADD2 R31, R6.H0_H0, -R11.H0_H0 ;  /* 0xa000000b061f7230 */ /* 0x004fe20000000800 */
[----:B------:R0:W2:Y:S01]  /*1050*/  I2F.F16 R7, R2 ;  /* 0x0000000200077306 */ /* 0x0000a20000200c00 */
[----:B------:R-:W-:Y:S01]  /*1060*/  HFMA2.MMA R11, -RZ, RZ, 0, 0 ;  /* 0x00000000ff0b7435 */ /* 0x000fe200000001ff */
[----:B------:R-:W-:-:S02]  /*1070*/  PRMT R16, R10, 0x5410, R10 ;  /* 0x000054100a107816 */ /* 0x000fc4000000000a */
[----:B------:R-:W-:Y:S01]  /*1080*/  PRMT R9, R12, 0x5410, R12 ;  /* 0x000054100c097816 */ /* 0x000fe2000000000c */
[C---:B-1----:R-:W-:Y:S01]  /*1090*/  HADD2 R17, R6.reuse.H0_H0, -R5.H0_H0 ;  /* 0xa000000506117230 */ /* 0x042fe20000000800 */
[----:B------:R-:W-:Y:S02]  /*10a0*/  CS2R R4, SRZ ;  /* 0x0000000000047805 */ /* 0x000fe4000001ff00 */
[----:B0-----:R-:W-:Y:S01]  /*10b0*/  MOV R2, RZ ;  /* 0x000000ff00027202 */ /* 0x001fe20000000f00 */
[----:B--2---:R-:W-:Y:S01]  /*10c0*/  HADD2 R15, R6.H0_H0, -R7.H0_H0 ;  /* 0xa0000007060f7230 */ /* 0x004fe20000000800 */
[----:B------:R-:W-:Y:S01]  /*10d0*/  CS2R R6, SRZ ;  /* 0x0000000000067805 */ /* 0x000fe2000001ff00 */
[----:B------:R-:W-:Y:S06]  /*10e0*/  @P0 BRA `(.L_x_120) ;  /* 0x0000001c00840947 */ /* 0x000fec0003800000 */
[----:B------:R-:W-:Y:S01]  /*10f0*/  USHF.R.S32.HI UR4, URZ, 0x1f, UR11 ;  /* 0x0000001f3f047899 */ /* 0x000fe2000801140b */
[----:B------:R-:W0:Y:S01]  /*1100*/  S2UR UR6, SR_CgaCtaId ;  /* 0x00000000000679c3 */ /* 0x000e220000008800 */
[----:B------:R-:W-:Y:S01]  /*1110*/  ULDC.64 UR12, c[0x0][0x218] ;  /* 0x00008600000c7ab9 */ /* 0x000fe20000000a00 */
[----:B------:R-:W-:Y:S01]  /*1120*/  IMAD.MOV.U32 R10, RZ, RZ, R31 ;  /* 0x000000ffff0a7224 */ /* 0x000fe200078e001f */
[----:B------:R-:W-:Y:S01]  /*1130*/  ULEA.HI UR4, UR4, UR11, URZ, 0x3 ;  /* 0x0000000b04047291 */ /* 0x000fe2000f8f183f */
[----:B------:R-:W-:-:S03]  /*1140*/  MOV R3, RZ ;  /* 0x000000ff00037202 */ /* 0x000fc60000000f00 */
        /* <DEDUP_REMOVED lines=12> */
[----:B------:R-:W-:-:S07]  /*1210*/  MOV R8, R15 ;  /* 0x0000000f00087202 */ /* 0x000fce0000000f00 */
.L_x_130:
[----:B------:R-:W2:Y:S01]  /*1220*/  LDG.E.128.CONSTANT R12, desc[UR8][R34.64] ;  /* 0x00000008220c7981 */ /* 0x000ea2000c1e9d00 */
[----:B------:R-:W-:Y:S01]  /*1230*/  UISETP.NE.AND UP0, UPT, UR11, UR6, UPT ;  /* 0x000000060b00728c */ /* 0x000fe2000bf05270 */
[----:B------:R-:W-:Y:S02]  /*1240*/  PRMT R31, R28, 0x9910, RZ ;  /* 0x000099101c1f7816 */ /* 0x000fe400000000ff */
[----:B------:R-:W-:Y:S02]  /*1250*/  MOV R33, UR7 ;  /* 0x0000000700217c02 */ /* 0x000fe40008000f00 */
[----:B------:R-:W-:Y:S02]  /*1260*/  ISETP.EQ.OR P2, PT, R31, RZ, !P1 ;  /* 0x000000ff1f00720c */ /* 0x000fe40004f42670 */
[----:B------:R-:W-:Y:S01]  /*1270*/  PLOP3.LUT P3, PT, PT, PT, UP0, 0x80, 0x0 ;  /* 0x000000000000781c */ /* 0x000fe20003f6f008 */
[----:B------:R-:W-:Y:S01]  /*1280*/  IMAD.WIDE R32, R33, 0x4, R34 ;  /* 0x0000000421207825 */ /* 0x000fe200078e0222 */
[----:B------:R-:W-:-:S02]  /*1290*/  ISETP.NE.AND P0, PT, R29, RZ, PT ;  /* 0x000000ff1d00720c */ /* 0x000fc40003f05270 */
[C---:B--2---:R-:W-:Y:S02]  /*12a0*/  LOP3.LUT R31, R12.reuse, 0xf000f, RZ, 0xc0, !PT ;  /* 0x000f000f0c1f7812 */ /* 0x044fe400078ec0ff */
[----:B------:R-:W-:Y:S02]  /*12b0*/  LOP3.LUT R36, R12, 0xf000f0, RZ, 0xc0, !PT ;  /* 0x00f000f00c247812 */ /* 0x000fe400078ec0ff */
[C---:B------:R-:W-:Y:S02]  /*12c0*/  LOP3.LUT R38, R13.reuse, 0xf000f0, RZ, 0xc0, !PT ;  /* 0x00f000f00d267812 */ /* 0x040fe400078ec0ff */
[----:B------:R-:W-:Y:S02]  /*12d0*/  SHF.R.U32.HI R12, RZ, 0x8, R12 ;  /* 0x00000008ff0c7819 */ /* 0x000fe4000001160c */
[----:B------:R-:W-:Y:S02]  /*12e0*/  LOP3.LUT R37, R13, 0xf000f, RZ, 0xc0, !PT ;  /* 0x000f000f0d257812 */ /* 0x000fe400078ec0ff */
[----:B------:R-:W-:-:S02]  /*12f0*/  SHF.R.U32.HI R40, RZ, 0x8, R13 ;  /* 0x00000008ff287819 */ /* 0x000fc4000001160d */
[C---:B------:R-:W-:Y:S02]  /*1300*/  LOP3.LUT R41, R14.reuse, 0xf000f0, RZ, 0xc0, !PT ;  /* 0x00f000f00e297812 */ /* 0x040fe400078ec0ff */
[----:B------:R-:W-:Y:S02]  /*1310*/  SHF.R.U32.HI R35, RZ, 0x8, R15 ;  /* 0x00000008ff237819 */ /* 0x000fe4000001160f */
[----:B------:R-:W-:Y:S02]  /*1320*/  LOP3.LUT R39, R14, 0xf000f, RZ, 0xc0, !PT ;  /* 0x000f000f0e277812 */ /* 0x000fe400078ec0ff */
[----:B------:R-:W-:Y:S02]  /*1330*/  SHF.R.U32.HI R44, RZ, 0x8, R14 ;  /* 0x00000008ff2c7819 */ /* 0x000fe4000001160e */
[C---:B------:R-:W-:Y:S02]  /*1340*/  LOP3.LUT R45, R15.reuse, 0xf000f, RZ, 0xc0, !PT ;  /* 0x000f000f0f2d7812 */ /* 0x040fe400078ec0ff */
[----:B------:R-:W-:-:S02]  /*1350*/  LOP3.LUT R13, R15, 0xf000f0, RZ, 0xc0, !PT ;  /* 0x00f000f00f0d7812 */ /* 0x000fc400078ec0ff */
[----:B------:R-:W-:Y:S02]  /*1360*/  LOP3.LUT R14, R38, 0x64006400, RZ, 0xfc, !PT ;  /* 0x64006400260e7812 */ /* 0x000fe400078efcff */
[----:B------:R-:W-:Y:S02]  /*1370*/  LOP3.LUT R34, R36, 0x64006400, RZ, 0xfc, !PT ;  /* 0x6400640024227812 */ /* 0x000fe400078efcff */
[C---:B------:R-:W-:Y:S02]  /*1380*/  LOP3.LUT R42, R12.reuse, 0xf000f, RZ, 0xc0, !PT ;  /* 0x000f000f0c2a7812 */ /* 0x040fe400078ec0ff */
        /* <DEDUP_REMOVED lines=12> */
[----:B------:R-:W-:Y:S01]  /*1450*/  LOP3.LUT R35, R35, 0xf000f0, RZ, 0xc0, !PT ;  /* 0x00f000f023237812 */ /* 0x000fe200078ec0ff */
[----:B------:R-:W-:Y:S06]  /*1460*/  @P3 BRA `(.L_x_121) ;  /* 0x0000000000bc3947 */ /* 0x000fec0003800000 */
[----:B------:R-:W0:Y:S01]  /*1470*/  LDC.64 R8, c[0x0][0x220] ;  /* 0x00008800ff087b82 */ /* 0x000e220000000a00 */
[----:B------:R-:W-:-:S04]  /*1480*/  VIADD R24, R24, 0x1 ;  /* 0x0000000118187836 */ /* 0x000fc80000000000 */
        /* <DEDUP_REMOVED lines=14> */
[--C-:B------:R-:W-:Y:S02]  /*1570*/  SHF.R.U32.HI R20, RZ, 0x4, R19.reuse ;  /* 0x00000004ff147819 */ /* 0x100fe40000011613 */
[----:B------:R-:W-:Y:S02]  /*1580*/  LOP3.LUT R18, R19, 0xf, RZ, 0xc0, !PT ;  /* 0x0000000f13127812 */ /* 0x000fe400078ec0ff */
[----:B------:R-:W-:Y:S02]  /*1590*/  LOP3.LUT R9, R20, 0xf, RZ, 0xc0, !PT ;  /* 0x0000000f14097812 */ /* 0x000fe400078ec0ff */
[--C-:B------:R-:W-:Y:S02]  /*15a0*/  SHF.R.U32.HI R20, RZ, 0x8, R19.reuse ;  /* 0x00000008ff147819 */ /* 0x100fe40000011613 */
[----:B------:R-:W-:Y:S01]  /*15b0*/  SHF.R.U32.HI R19, RZ, 0xc, R19 ;  /* 0x0000000cff137819 */ /* 0x000fe20000011613 */
[----:B------:R-:W-:Y:S01]  /*15c0*/  VIADD R25, R9, 0x1 ;  /* 0x0000000109197836 */ /* 0x000fe20000000000 */
[----:B------:R-:W-:-:S02]  /*15d0*/  LOP3.LUT R20, R20, 0xf, RZ, 0xc0, !PT ;  /* 0x0000000f14147812 */ /* 0x000fc400078ec0ff */
[----:B0-----:R-:W-:Y:S01]  /*15e0*/  LOP3.LUT R16, R19, 0xf, RZ, 0xc0, !PT ;  /* 0x0000000f13107812 */ /* 0x001fe200078ec0ff */
[----:B------:R3:W0:Y:S01]  /*15f0*/  I2F.F16 R17, R25 ;  /* 0x0000001900117306 */ /* 0x0006220000200c00 */
[----:B------:R-:W-:Y:S02]  /*1600*/  IADD3 R44, R20, 0x1, RZ ;  /* 0x00000001142c7810 */ /* 0x000fe40007ffe0ff */
[C---:B------:R-:W-:Y:S01]  /*1610*/  IADD3 R21, R18.reuse, 0x1, RZ ;  /* 0x0000000112157810 */ /* 0x040fe20007ffe0ff */
[----:B------:R-:W-:Y:S01]  /*1620*/  VIADD R18, R18, 0xe401 ;  /* 0x0000e40112127836 */ /* 0x000fe20000000000 */
[----:B------:R-:W-:Y:S02]  /*1630*/  IADD3 R47, R16, 0x1, RZ ;  /* 0x00000001102f7810 */ /* 0x000fe40007ffe0ff */
[----:B------:R-:W-:Y:S01]  /*1640*/  IADD3 R9, R9, 0xe401, RZ ;  /* 0x0000e40109097810 */ /* 0x000fe20007ffe0ff */
[----:B------:R1:W2:Y:S01]  /*1650*/  I2F.F16 R45, R44 ;  /* 0x0000002c002d7306 */ /* 0x0002a20000200c00 */
[----:B---3--:R-:W-:-:S02]  /*1660*/  PRMT R25, R23, 0x5410, R23 ;  /* 0x0000541017197816 */ /* 0x008fc40000000017 */
[----:B------:R-:W-:Y:S01]  /*1670*/  PRMT R23, R23, 0x7632, R23 ;  /* 0x0000763217177816 */ /* 0x000fe20000000017 */
[----:B0-----:R-:W-:-:S04]  /*1680*/  HADD2 R17, R10.H0_H0, -R17.H0_H0 ;  /* 0xa00000110a117230 */ /* 0x001fc80000000800 */
[----:B------:R-:W0:Y:S01]  /*1690*/  I2F.F16 R21, R21 ;  /* 0x0000001500157306 */ /* 0x000e220000200c00 */
[----:B-1----:R-:W-:Y:S02]  /*16a0*/  IADD3 R44, R20, 0xe401, RZ ;  /* 0x0000e401142c7810 */ /* 0x002fe40007ffe0ff */
[----:B------:R-:W-:Y:S02]  /*16b0*/  PRMT R20, R18, 0x5410, R18 ;  /* 0x0000541012147816 */ /* 0x000fe40000000012 */
[----:B------:R-:W-:Y:S01]  /*16c0*/  PRMT R18, R9, 0x5410, R9 ;  /* 0x0000541009127816 */ /* 0x000fe20000000009 */
[----:B--2---:R-:W-:Y:S02]  /*16d0*/  HADD2 R8, R10.H0_H0, -R45.H0_H0 ;  /* 0xa000002d0a087230 */ /* 0x004fe40000000800 */
[----:B------:R-:W1:Y:S01]  /*16e0*/  I2F.F16 R47, R47 ;  /* 0x0000002f002f7306 */ /* 0x000e620000200c00 */
[----:B------:R-:W-:Y:S01]  /*16f0*/  VIADD R45, R16, 0xe401 ;  /* 0x0000e401102d7836 */ /* 0x000fe20000000000 */
[----:B------:R-:W-:-:S04]  /*1700*/  PRMT R16, R44, 0x5410, R44 ;  /* 0x000054102c107816 */ /* 0x000fc8000000002c */
[----:B------:R-:W-:Y:S01]  /*1710*/  PRMT R9, R45, 0x5410, R45 ;  /* 0x000054102d097816 */ /* 0x000fe2000000002d */
[C---:B0-----:R-:W-:Y:S01]  /*1720*/  HADD2 R19, R10.reuse.H0_H0, -R21.H0_H0 ;  /* 0xa00000150a137230 */ /* 0x041fe20000000800 */
[C-C-:B----4-:R-:W-:Y:S02]  /*1730*/  PRMT R21, R22.reuse, 0x5410, R22.reuse ;  /* 0x0000541016157816 */ /* 0x150fe40000000016 */
[----:B------:R-:W-:Y:S01]  /*1740*/  PRMT R22, R22, 0x7632, R22 ;  /* 0x0000763216167816 */ /* 0x000fe20000000016 */
[----:B-1----:R-:W-:-:S07]  /*1750*/  HADD2 R10, R10.H0_H0, -R47.H0_H0 ;  /* 0xa000002f0a0a7230 */ /* 0x002fce0000000800 */
.L_x_121:
[----:B------:R-:W-:Y:S01]  /*1760*/  LOP3.LUT R51, R42, 0x64006400, RZ, 0xfc, !PT ;  /* 0x640064002a337812 */ /* 0x000fe200078efcff */
[----:B------:R-:W-:Y:S01]  /*1770*/  HFMA2.MMA R31, R31, 1, 1, R20 ;  /* 0x3c003c001f1f7835 */ /* 0x000fe20000000014 */
[----:B------:R-:W-:Y:S01]  /*1780*/  LOP3.LUT R42, R43, 0x64006400, RZ, 0xfc, !PT ;  /* 0x640064002b2a7812 */ /* 0x000fe200078efcff */
[----:B------:R-:W-:Y:S01]  /*1790*/  HFMA2.MMA R34, R34, 0.0625, 0.0625, R19 ;  /* 0x2c002c0022227835 */ /* 0x000fe20000000013 */
[----:B------:R-:W-:Y:S01]  /*17a0*/  LOP3.LUT R47, R36, 0x64006400, RZ, 0xfc, !PT ;  /* 0x64006400242f7812 */ /* 0x000fe200078efcff */
[----:B------:R-:W-:Y:S01]  /*17b0*/  HFMA2.MMA R37, R37, 1, 1, R18 ;  /* 0x3c003c0025257835 */ /* 0x000fe20000000012 */
[----:B------:R-:W-:Y:S01]  /*17c0*/  LOP3.LUT R49, R38, 0x64006400, RZ, 0xfc, !PT ;  /* 0x6400640026317812 */ /* 0x000fe200078efcff */
[----:B------:R-:W-:Y:S01]  /*17d0*/  HFMA2 R36, R42, 0.0625, 0.0625, R19 ;  /* 0x2c002c002a247831 */ /* 0x000fe20000000013 */
[----:B------:R-:W-:Y:S01]  /*17e0*/  LOP3.LUT R38, R40, 0x64006400, RZ, 0xfc, !PT ;  /* 0x6400640028267812 */ /* 0x000fe200078efcff */
[----:B------:R-:W-:Y:S01]  /*17f0*/  HFMA2 R42, R47, 0.0625, 0.0625, R8 ;  /* 0x2c002c002f2a7831 */ /* 0x000fe20000000008 */
[----:B------:R-:W-:Y:S01]  /*1800*/  LOP3.LUT R43, R41, 0x64006400, RZ, 0xfc, !PT ;  /* 0x64006400292b7812 */ /* 0x000fe200078efcff */
[----:B------:R-:W-:Y:S01]  /*1810*/  HFMA2.MMA R41, R14, 0.0625, 0.0625, R17 ;  /* 0x2c002c000e297835 */ /* 0x000fe20000000011 */
[----:B------:R-:W-:Y:S01]  /*1820*/  LOP3.LUT R46, R46, 0x64006400, RZ, 0xfc, !PT ;  /* 0x640064002e2e7812 */ /* 0x000fe200078efcff */
[----:B------:R-:W-:Y:S01]  /*1830*/  HFMA2.MMA R39, R39, 1, 1, R16 ;  /* 0x3c003c0027277835 */ /* 0x000fe20000000010 */
[----:B------:R-:W-:Y:S01]  /*1840*/  LOP3.LUT R45, R35, 0x64006400, RZ, 0xfc, !PT ;  /* 0x64006400232d7812 */ /* 0x000fe200078efcff */
[----:B------:R-:W-:Y:S01]  /*1850*/  HFMA2.MMA R44, R15, 0.0625, 0.0625, R8 ;  /* 0x2c002c000f2c7835 */ /* 0x000fe20000000008 */
[----:B------:R-:W-:Y:S01]  /*1860*/  HADD2 R35, R51, R20 ;  /* 0x0000001433237230 */ /* 0x000fe20000000000 */
[----:B------:R-:W-:Y:S01]  /*1870*/  HFMA2.MMA R47, R12, 1, 1, R9 ;  /* 0x3c003c000c2f7835 */ /* 0x000fe20000000009 */
[----:B------:R-:W-:Y:S01]  /*1880*/  HADD2 R40, R49, R18 ;  /* 0x0000001231287230 */ /* 0x000fe20000000000 */
[----:B------:R-:W-:Y:S01]  /*1890*/  HFMA2.MMA R48, R13, 0.0625, 0.0625, R10 ;  /* 0x2c002c000d307835 */ /* 0x000fe2000000000a */
[----:B------:R-:W-:-:S02]  /*18a0*/  HFMA2 R38, R38, 0.0625, 0.0625, R17 ;  /* 0x2c002c0026267831 */ /* 0x000fc40000000011 */
[----:B------:R-:W-:Y:S02]  /*18b0*/  HADD2 R43, R43, R16 ;  /* 0x000000102b2b7230 */ /* 0x000fe40000000000 */
[----:B------:R-:W-:Y:S02]  /*18c0*/  HADD2 R46, R46, R9 ;  /* 0x000000092e2e7230 */ /* 0x000fe40000000000 */
[----:B------:R-:W-:Y:S01]  /*18d0*/  HFMA2 R45, R45, 0.0625, 0.0625, R10 ;  /* 0x2c002c002d2d7831 */ /* 0x000fe2000000000a */
[----:B------:R-:W-:Y:S06]  /*18e0*/  @!P0 BRA `(.L_x_122) ;  /* 0x0000000000548947 */ /* 0x000fec0003800000 */
        /* <DEDUP_REMOVED lines=11> */
[-C--:B------:R-:W-:Y:S02]  /*19a0*/  HFMA2.MMA R49, R39, R12.reuse, RZ ;  /* 0x0000000c27317235 */ /* 0x080fe400000000ff */
[----:B------:R-:W-:-:S08]  /*19b0*/  HFMA2.MMA R12, R47, R12, RZ ;  /* 0x0000000c2f0c7235 */ /* 0x000fd000000000ff */
[-C--:B------:R-:W-:Y:S02]  /*19c0*/  HFMA2 R49, R44, R13.reuse, R49 ;  /* 0x0000000d2c317231 */ /* 0x080fe40000000031 */
[----:B------:R-:W-:-:S04]  /*19d0*/  HFMA2 R12, R48, R13, R12 ;  /* 0x0000000d300c7231 */ /* 0x000fc8000000000c */
[-C--:B------:R-:W-:Y:S02]  /*19e0*/  HFMA2.MMA R49, R43, R14.reuse, R49 ;  /* 0x0000000e2b317235 */ /* 0x080fe40000000031 */
[----:B------:R-:W-:-:S08]  /*19f0*/  HFMA2.MMA R12, R46, R14, R12 ;  /* 0x0000000e2e0c7235 */ /* 0x000fd0000000000c */
[-C--:B------:R-:W-:Y:S02]  /*1a00*/  HFMA2 R49, R42, R15.reuse, R49 ;  /* 0x0000000f2a317231 */ /* 0x080fe40000000031 */
[----:B------:R-:W-:-:S04]  /*1a10*/  HFMA2 R12, R45, R15, R12 ;  /* 0x0000000f2d0c7231 */ /* 0x000fc8000000000c */
[----:B------:R-:W-:Y:S01]  /*1a20*/  HFMA2.MMA R11, R49, R21, R11 ;  /* 0x00000015310b7235 */ /* 0x000fe2000000000b */
[----:B------:R-:W-:-:S10]  /*1a30*/  HFMA2 R7, R12, R22, R7 ;  /* 0x000000160c077231 */ /* 0x000fd40000000007 */
.L_x_122:
[----:B------:R-:W-:Y:S05]  /*1a40*/  @P2 BRA `(.L_x_123) ;  /* 0x00000000005c2947 */ /* 0x000fea0003800000 */
[----:B------:R-:W0:Y:S01]  /*1a50*/  LDS.128 R12, [UR5+0x100] ;  /* 0x00010005ff0c7984 */ /* 0x000e220008000c00 */
[----:B------:R-:W-:Y:S02]  /*1a60*/  MOV R51, R39 ;  /* 0x0000002700337202 */ /* 0x000fe40000000f00 */
[----:B------:R-:W-:Y:S01]  /*1a70*/  MOV R49, R37 ;  /* 0x0000002500317202 */ /* 0x000fe20000000f00 */
[----:B0-----:R-:W-:-:S04]  /*1a80*/  HFMA2.MMA R37, R31, R12, RZ ;  /* 0x0000000c1f257235 */ /* 0x001fc800000000ff */
[-C--:B------:R-:W-:Y:S01]  /*1a90*/  HFMA2 R39, R49, R12.reuse, RZ.H0_H0 ;  /* 0x0000000c31277231 */ /* 0x080fe200000400ff */
        /* <DEDUP_REMOVED lines=18> */
.L_x_123:
[----:B------:R-:W2:Y:S01]  /*1bc0*/  LDG.E.128.CONSTANT R12, desc[UR8][R32.64] ;  /* 0x00000008200c7981 */ /* 0x000ea2000c1e9d00 */
[----:B------:R-:W-:-:S04]  /*1bd0*/  IMAD.U32 R35, RZ, RZ, UR7 ;  /* 0x00000007ff237e24 */ /* 0x000fc8000f8e00ff */
[----:B------:R-:W-:Y:S01]  /*1be0*/  IMAD.WIDE R34, R35, 0x4, R32 ;  /* 0x0000000423227825 */ /* 0x000fe200078e0220 */
[C---:B--2---:R-:W-:Y:S02]  /*1bf0*/  LOP3.LUT R42, R14.reuse, 0xf000f, RZ, 0xc0, !PT ;  /* 0x000f000f0e2a7812 */ /* 0x044fe400078ec0ff */
[----:B------:R-:W-:Y:S02]  /*1c00*/  LOP3.LUT R43, R14, 0xf000f0, RZ, 0xc0, !PT ;  /* 0x00f000f00e2b7812 */ /* 0x000fe400078ec0ff */
[C---:B------:R-:W-:Y:S02]  /*1c10*/  LOP3.LUT R39, R12.reuse, 0xf000f, RZ, 0xc0, !PT ;  /* 0x000f000f0c277812 */ /* 0x040fe400078ec0ff */
[----:B------:R-:W-:Y:S02]  /*1c20*/  LOP3.LUT R36, R12, 0xf000f0, RZ, 0xc0, !PT ;  /* 0x00f000f00c247812 */ /* 0x000fe400078ec0ff */
[----:B------:R-:W-:Y:S02]  /*1c30*/  SHF.R.U32.HI R38, RZ, 0x8, R12 ;  /* 0x00000008ff267819 */ /* 0x000fe4000001160c */
[----:B------:R-:W-:-:S02]  /*1c40*/  SHF.R.U32.HI R41, RZ, 0x8, R13 ;  /* 0x00000008ff297819 */ /* 0x000fc4000001160d */
[----:B------:R-:W-:Y:S02]  /*1c50*/  SHF.R.U32.HI R14, RZ, 0x8, R14 ;  /* 0x00000008ff0e7819 */ /* 0x000fe4000001160e */
[C---:B------:R-:W-:Y:S02]  /*1c60*/  LOP3.LUT R37, R13.reuse, 0xf000f, RZ, 0xc0, !PT ;  /* 0x000f000f0d257812 */ /* 0x040fe400078ec0ff */
[----:B------:R-:W-:Y:S02]  /*1c70*/  LOP3.LUT R31, R13, 0xf000f0, RZ, 0xc0, !PT ;  /* 0x00f000f00d1f7812 */ /* 0x000fe400078ec0ff */
[C---:B------:R-:W-:Y:S02]  /*1c80*/  LOP3.LUT R12, R15.reuse, 0xf000f0, RZ, 0xc0, !PT ;  /* 0x00f000f00f0c7812 */ /* 0x040fe400078ec0ff */
[----:B------:R-:W-:Y:S02]  /*1c90*/  SHF.R.U32.HI R13, RZ, 0x8, R15 ;  /* 0x00000008ff0d7819 */ /* 0x000fe4000001160f */
        /* <DEDUP_REMOVED lines=16> */
[----:B------:R-:W-:Y:S01]  /*1da0*/  HFMA2.MMA R43, R36, 0.0625, 0.0625, R19 ;  /* 0x2c002c00242b7835 */ /* 0x000fe20000000013 */
[----:B------:R-:W-:Y:S01]  /*1db0*/  LOP3.LUT R14, R44, 0x64006400, RZ, 0xfc, !PT ;  /* 0x640064002c0e7812 */ /* 0x000fe200078efcff */
[----:B------:R-:W-:Y:S01]  /*1dc0*/  HFMA2.MMA R36, R31, 1, 1, R16 ;  /* 0x3c003c001f247835 */ /* 0x000fe20000000010 */
[----:B------:R-:W-:Y:S01]  /*1dd0*/  LOP3.LUT R46, R46, 0x64006400, RZ, 0xfc, !PT ;  /* 0x640064002e2e7812 */ /* 0x000fe200078efcff */
[----:B------:R-:W-:Y:S01]  /*1de0*/  HADD2 R44, R39, R20 ;  /* 0x00000014272c7230 */ /* 0x000fe20000000000 */
        /* <DEDUP_REMOVED lines=9> */
[----:B------:R-:W-:Y:S01]  /*1e80*/  HADD2 R42, R41, R20 ;  /* 0x00000014292a7230 */ /* 0x000fe20000000000 */
[----:B------:R-:W-:Y:S01]  /*1e90*/  LOP3.LUT R12, R12, 0x64006400, RZ, 0xfc, !PT ;  /* 0x640064000c0c7812 */ /* 0x000fe200078efcff */
[----:B------:R-:W-:Y:S01]  /*1ea0*/  HFMA2.MMA R33, R33, 0.0625, 0.0625, R8 ;  /* 0x2c002c0021217835 */ /* 0x000fe20000000008 */
[----:B------:R-:W-:Y:S01]  /*1eb0*/  LOP3.LUT R13, R13, 0x64006400, RZ, 0xfc, !PT ;  /* 0x640064000d0d7812 */ /* 0x000fe200078efcff */
[----:B------:R-:W-:Y:S01]  /*1ec0*/  HFMA2.MMA R45, R14, 1, 1, R9 ;  /* 0x3c003c000e2d7835 */ /* 0x000fe20000000009 */
[----:B------:R-:W-:Y:S01]  /*1ed0*/  HFMA2 R41, R38, 0.0625, 0.0625, R19 ;  /* 0x2c002c0026297831 */ /* 0x000fe20000000013 */
[----:B------:R-:W-:Y:S01]  /*1ee0*/  HFMA2.MMA R46, R15, 0.0625, 0.0625, R10 ;  /* 0x2c002c000f2e7835 */ /* 0x000fe2000000000a */
[----:B------:R-:W-:-:S02]  /*1ef0*/  HADD2 R32, R47, R16 ;  /* 0x000000102f207230 */ /* 0x000fc40000000000 */
[----:B------:R-:W-:Y:S02]  /*1f00*/  HADD2 R38, R49, R18 ;  /* 0x0000001231267230 */ /* 0x000fe40000000000 */
[----:B------:R-:W-:Y:S02]  /*1f10*/  HADD2 R47, R12, R9 ;  /* 0x000000090c2f7230 */ /* 0x000fe40000000000 */
[----:B------:R-:W-:Y:S01]  /*1f20*/  HFMA2 R48, R13, 0.0625, 0.0625, R10 ;  /* 0x2c002c000d307831 */ /* 0x000fe2000000000a */
[----:B------:R-:W-:Y:S06]  /*1f30*/  @!P0 BRA `(.L_x_124) ;  /* 0x0000000000548947 */ /* 0x000fec0003800000 */
        /* <DEDUP_REMOVED lines=21> */
.L_x_124:
[----:B------:R-:W-:Y:S05]  /*2090*/  @P2 BRA `(.L_x_125) ;  /* 0x0000000000582947 */ /* 0x000fea0003800000 */
[----:B------:R-:W0:Y:S01]  /*20a0*/  LDS.128 R12, [UR5+0x110] ;  /* 0x00011005ff0c7984 */ /* 0x000e220008000c00 */
        /* <DEDUP_REMOVED lines=21> */
.L_x_125:
[----:B------:R-:W2:Y:S01]  /*2200*/  LDG.E.128.CONSTANT R12, desc[UR8][R34.64] ;  /* 0x00000008220c7981 */ /* 0x000ea2000c1e9d00 */
[----:B------:R-:W-:-:S05]  /*2210*/  MOV R33, UR7 ;  /* 0x0000000700217c02 */ /* 0x000fca0008000f00 */
        /* <DEDUP_REMOVED lines=75> */
.L_x_126:
[----:B------:R-:W-:Y:S05]  /*26d0*/  @P2 BRA `(.L_x_127) ;  /* 0x0000000000582947 */ /* 0x000fea0003800000 */
[----:B------:R-:W0:Y:S01]  /*26e0*/  LDS.128 R12, [UR5+0x120] ;  /* 0x00012005ff0c7984 */ /* 0x000e220008000c00 */
[----:B------:R-:W-:Y:S01]  /*26f0*/  IMAD.MOV.U32 R49, RZ, RZ, R40 ;  /* 0x000000ffff317224 */ /* 0x000fe200078e0028 */
        /* <DEDUP_REMOVED lines=20> */
.L_x_127:
[----:B------:R-:W2:Y:S02]  /*2840*/  LDG.E.128.CONSTANT R12, desc[UR8][R32.64] ;  /* 0x00000008200c7981 */ /* 0x000ea4000c1e9d00 */
[C---:B--2---:R-:W-:Y:S02]  /*2850*/  LOP3.LUT R35, R14.reuse, 0xf000f, RZ, 0xc0, !PT ;  /* 0x000f000f0e237812 */ /* 0x044fe400078ec0ff */
[----:B------:R-:W-:Y:S02]  /*2860*/  LOP3.LUT R41, R14, 0xf000f0, RZ, 0xc0, !PT ;  /* 0x00f000f00e297812 */ /* 0x000fe400078ec0ff */
[C---:B------:R-:W-:Y:S02]  /*2870*/  LOP3.LUT R39, R12.reuse, 0xf000f, RZ, 0xc0, !PT ;  /* 0x000f000f0c277812 */ /* 0x040fe400078ec0ff */
[----:B------:R-:W-:Y:S02]  /*2880*/  LOP3.LUT R36, R12, 0xf000f0, RZ, 0xc0, !PT ;  /* 0x00f000f00c247812 */ /* 0x000fe400078ec0ff */
[----:B------:R-:W-:-:S02]  /*2890*/  SHF.R.U32.HI R38, RZ, 0x8, R12 ;  /* 0x00000008ff267819 */ /* 0x000fc4000001160c */
[----:B------:R-:W-:Y:S02]  /*28a0*/  SHF.R.U32.HI R31, RZ, 0x8, R13 ;  /* 0x00000008ff1f7819 */ /* 0x000fe4000001160d */
[----:B------:R-:W-:Y:S02]  /*28b0*/  SHF.R.U32.HI R14, RZ, 0x8, R14 ;  /* 0x00000008ff0e7819 */ /* 0x000fe4000001160e */
[C---:B------:R-:W-:Y:S02]  /*28c0*/  LOP3.LUT R37, R13.reuse, 0xf000f, RZ, 0xc0, !PT ;  /* 0x000f000f0d257812 */ /* 0x040fe400078ec0ff */
[----:B------:R-:W-:Y:S02]  /*28d0*/  LOP3.LUT R34, R13, 0xf000f0, RZ, 0xc0, !PT ;  /* 0x00f000f00d227812 */ /* 0x000fe400078ec0ff */
[----:B------:R-:W-:Y:S02]  /*28e0*/  LOP3.LUT R12, R15, 0xf000f0, RZ, 0xc0, !PT ;  /* 0x00f000f00f0c7812 */ /* 0x000fe400078ec0ff */
[----:B------:R-:W-:-:S02]  /*28f0*/  SHF.R.U32.HI R13, RZ, 0x8, R15 ;  /* 0x00000008ff0d7819 */ /* 0x000fc4000001160f */
        /* <DEDUP_REMOVED lines=8> */
[----:B------:R-:W-:Y:S02]  /*2980*/  LOP3.LUT R38, R38, 0xf000f0, RZ, 0xc0, !PT ;  /* 0x00f000f026267812 */ /* 0x000fe400078ec0ff */
[----:B------:R-:W-:Y:S02]  /*2990*/  LOP3.LUT R37, R37, 0x64006400, RZ, 0xfc, !PT ;  /* 0x6400640025257812 */ /* 0x000fe400078efcff */
[----:B------:R-:W-:Y:S02]  /*29a0*/  LOP3.LUT R31, R35, 0x64006400, RZ, 0xfc, !PT ;  /* 0x64006400231f7812 */ /* 0x000fe400078efcff */
[----:B------:R-:W-:Y:S02]  /*29b0*/  LOP3.LUT R47, R14, 0xf000f, RZ, 0xc0, !PT ;  /* 0x000f000f0e2f7812 */ /* 0x000fe400078ec0ff */
[----:B------:R-:W-:-:S02]  /*29c0*/  LOP3.LUT R12, R13, 0xf000f, RZ, 0xc0, !PT ;  /* 0x000f000f0d0c7812 */ /* 0x000fc400078ec0ff */
[----:B------:R-:W-:Y:S01]  /*29d0*/  LOP3.LUT R13, R13, 0xf000f0, RZ, 0xc0, !PT ;  /* 0x00f000f00d0d7812 */ /* 0x000fe200078ec0ff */
[----:B------:R-:W-:Y:S01]  /*29e0*/  HFMA2.MMA R36, R31, 1, 1, R16 ;  /* 0x3c003c001f247835 */ /* 0x000fe20000000010 */
[----:B------:R-:W-:Y:S02]  /*29f0*/  LOP3.LUT R39, R39, 0x64006400, RZ, 0xfc, !PT ;  /* 0x6400640027277812 */ /* 0x000fe400078efcff */
[----:B------:R-:W-:Y:S02]  /*2a00*/  LOP3.LUT R34, R34, 0x64006400, RZ, 0xfc, !PT ;  /* 0x6400640022227812 */ /* 0x000fe400078efcff */
[----:B------:R-:W-:Y:S01]  /*2a10*/  LOP3.LUT R35, R41, 0x64006400, RZ, 0xfc, !PT ;  /* 0x6400640029237812 */ /* 0x000fe200078efcff */
[----:B------:R-:W-:Y:S01]  /*2a20*/  HADD2 R44, R39, R20 ;  /* 0x00000014272c7230 */ /* 0x000fe20000000000 */
[----:B------:R-:W-:Y:S02]  /*2a30*/  LOP3.LUT R14, R42, 0x64006400, RZ, 0xfc, !PT ;  /* 0x640064002a0e7812 */ /* 0x000fe400078efcff */
[----:B------:R-:W-:Y:S01]  /*2a40*/  LOP3.LUT R46, R46, 0x64006400, RZ, 0xfc, !PT ;  /* 0x640064002e2e7812 */ /* 0x000fe200078efcff */
[----:B------:R-:W-:Y:S01]  /*2a50*/  HFMA2.MMA R39, R34, 0.0625, 0.0625, R17 ;  /* 0x2c002c0022277835 */ /* 0x000fe20000000011 */
        /* <DEDUP_REMOVED lines=11> */
[----:B------:R-:W-:Y:S01]  /*2b10*/  HFMA2.MMA R45, R14, 1, 1, R9 ;  /* 0x3c003c000e2d7835 */ /* 0x000fe20000000009 */
[----:B------:R-:W-:Y:S01]  /*2b20*/  LOP3.LUT R13, R13, 0x64006400, RZ, 0xfc, !PT ;  /* 0x640064000d0d7812 */ /* 0x000fe200078efcff */
[----:B------:R-:W-:Y:S01]  /*2b30*/  HFMA2.MMA R46, R15, 0.0625, 0.0625, R10 ;  /* 0x2c002c000f2e7835 */ /* 0x000fe2000000000a */
[----:B------:R-:W-:-:S02]  /*2b40*/  HFMA2 R41, R38, 0.0625, 0.0625, R19 ;  /* 0x2c002c0026297831 */ /* 0x000fc40000000013 */
[----:B------:R-:W-:Y:S02]  /*2b50*/  HADD2 R34, R47, R16 ;  /* 0x000000102f227230 */ /* 0x000fe40000000000 */
        /* <DEDUP_REMOVED lines=25> */
.L_x_128:
        /* <DEDUP_REMOVED lines=23> */
.L_x_129:
[----:B------:R-:W-:Y:S01]  /*2e60*/  UIADD3 UR11, UR11, 0x20, URZ ;  /* 0x000000200b0b7890 */ /* 0x000fe2000fffe03f */
[----:B------:R-:W-:Y:S01]  /*2e70*/  MOV R13, UR7 ;  /* 0x00000007000d7c02 */ /* 0x000fe20008000f00 */
[----:B------:R-:W-:Y:S02]  /*2e80*/  UIADD3 UR5, UR5, 0x40, URZ ;  /* 0x0000004005057890 */ /* 0x000fe4000fffe03f */
[----:B------:R-:W-:Y:S02]  /*2e90*/  UISETP.GE.AND UP0, UPT, UR11, UR10, UPT ;  /* 0x0000000a0b00728c */ /* 0x000fe4000bf06270 */
[----:B------:R-:W-:Y:S01]  /*2ea0*/  IMAD.WIDE R32, R13, 0x4, R32 ;  /* 0x000000040d207825 */ /* 0x000fe200078e0220 */
[----:B------:R-:W-:-:S03]  /*2eb0*/  UIADD3 UR4, UR4, 0x20, URZ ;  /* 0x0000002004047890 */ /* 0x000fc6000fffe03f */
[----:B------:R-:W-:Y:S01]  /*2ec0*/  PLOP3.LUT P0, PT, PT, PT, UP0, 0x80, 0x0 ;  /* 0x000000000000781c */ /* 0x000fe20003f0f008 */
[----:B------:R-:W-:Y:S01]  /*2ed0*/  IMAD.MOV.U32 R34, RZ, RZ, R32 ;  /* 0x000000ffff227224 */ /* 0x000fe200078e0020 */
[----:B------:R-:W-:-:S11]  /*2ee0*/  MOV R35, R33 ;  /* 0x0000002100237202 */ /* 0x000fd60000000f00 */
[----:B------:R-:W-:Y:S05]  /*2ef0*/  @!P0 BRA `(.L_x_130) ;  /* 0xffffffe000c88947 */ /* 0x000fea000383ffff */
.L_x_120:
        /* <DEDUP_REMOVED lines=20> */
.L_x_134:
[----:B------:R-:W0:Y:S02]  /*3040*/  LDS R10, [R7] ;  /* 0x00000000070a7984 */ /* 0x000e240000000800 */
[----:B0-----:R-:W-:-:S10]  /*3050*/  HFMA2.MMA R11, R10, 1, 1, R2 ;  /* 0x3c003c000a0b7835 */ /* 0x001fd40000000002 */
[----:B------:R-:W0:Y:S02]  /*3060*/  ATOMS.CAST.SPIN R11, [R7], R10, R11 ;  /* 0x0000000a070b738d */ /* 0x000e24000180000b */
[----:B0-----:R-:W-:-:S13]  /*3070*/  ISETP.EQ.U32.AND P0, PT, R11, 0x1, PT ;  /* 0x000000010b00780c */ /* 0x001fda0003f02070 */
[----:B------:R-:W-:Y:S05]  /*3080*/  @!P0 BRA `(.L_x_134) ;  /* 0xfffffffc00ec8947 */ /* 0x000fea000383ffff */
[----:B------:R-:W-:Y:S05]  /*3090*/  BRA `(.L_x_132) ;  /* 0x00000000000c7947 */ /* 0x000fea0003800000 */
.L_x_133:
[----:B------:R-:W2:Y:S02]  /*30a0*/  LD.E R0, desc[UR8][R12.64] ;  /* 0x000000080c007980 */ /* 0x000ea4000c101900 */
[----:B--2---:R-:W-:-:S05]  /*30b0*/  IADD3 R7, R2, R0, RZ ;  /* 0x0000000002077210 */ /* 0x004fca0007ffe0ff */
[----:B------:R0:W-:Y:S02]  /*30c0*/  ST.E desc[UR8][R12.64], R7 ;  /* 0x000000070c007985 */ /* 0x0001e4000c101908 */
.L_x_132:
[----:B------:R-:W-:Y:S05]  /*30d0*/  BSYNC B0 ;  /* 0x0000000000007941 */ /* 0x000fea0003800000 */
.L_x_131:
        /* <DEDUP_REMOVED lines=8> */
.L_x_138:
[----:B------:R-:W1:Y:S02]  /*3160*/  LDS R10, [R0+0x4] ;  /* 0x00000400000a7984 */ /* 0x000e640000000800 */
[----:B-1----:R-:W-:-:S06]  /*3170*/  HADD2 R11, R10, R14 ;  /* 0x0000000e0a0b7230 */ /* 0x002fcc0000000000 */
[----:B------:R-:W1:Y:S02]  /*3180*/  ATOMS.CAST.SPIN R11, [R0+0x4], R10, R11 ;  /* 0x0000040a000b738d */ /* 0x000e64000180000b */
[----:B-1----:R-:W-:-:S13]  /*3190*/  ISETP.EQ.U32.AND P0, PT, R11, 0x1, PT ;  /* 0x000000010b00780c */ /* 0x002fda0003f02070 */
[----:B------:R-:W-:Y:S05]  /*31a0*/  @!P0 BRA `(.L_x_138) ;  /* 0xfffffffc00ec8947 */ /* 0x000fea000383ffff */
[----:B------:R-:W-:Y:S05]  /*31b0*/  BRA `(.L_x_136) ;  /* 0x00000000000c7947 */ /* 0x000fea0003800000 */
.L_x_137:
[----:B------:R-:W0:Y:S02]  /*31c0*/  LD.E R0, desc[UR8][R12.64+0x4] ;  /* 0x000004080c007980 */ /* 0x000e24000c101900 */
[----:B0-----:R-:W-:-:S05]  /*31d0*/  IMAD.IADD R7, R14, 0x1, R0 ;  /* 0x000000010e077824 */ /* 0x001fca00078e0200 */
[----:B------:R1:W-:Y:S02]  /*31e0*/  ST.E desc[UR8][R12.64+0x4], R7 ;  /* 0x000004070c007985 */ /* 0x0003e4000c101908 */
.L_x_136:
[----:B------:R-:W-:Y:S05]  /*31f0*/  BSYNC B0 ;  /* 0x0000000000007941 */ /* 0x000fea0003800000 */
.L_x_135:
        /* <DEDUP_REMOVED lines=17> */
.L_x_142:
[----:B------:R-:W0:Y:S02]  /*3310*/  LDS R2, [R0] ;  /* 0x0000000000027984 */ /* 0x000e240000000800 */
[----:B0-----:R-:W-:-:S10]  /*3320*/  HFMA2.MMA R3, R2, 1, 1, R6 ;  /* 0x3c003c0002037835 */ /* 0x001fd40000000006 */
[----:B------:R-:W0:Y:S02]  /*3330*/  ATOMS.CAST.SPIN R3, [R0], R2, R3 ;  /* 0x000000020003738d */ /* 0x000e240001800003 */
[----:B0-----:R-:W-:-:S13]  /*3340*/  ISETP.EQ.U32.AND P0, PT, R3, 0x1, PT ;  /* 0x000000010300780c */ /* 0x001fda0003f02070 */
[----:B------:R-:W-:Y:S05]  /*3350*/  @!P0 BRA `(.L_x_142) ;  /* 0xfffffffc00ec8947 */ /* 0x000fea000383ffff */
[----:B------:R-:W-:Y:S05]  /*3360*/  BRA `(.L_x_140) ;  /* 0x00000000000c7947 */ /* 0x000fea0003800000 */
.L_x_141:
[----:B------:R-:W2:Y:S02]  /*3370*/  LD.E R0, desc[UR8][R8.64] ;  /* 0x0000000808007980 */ /* 0x000ea4000c101900 */
[----:B--2---:R-:W-:-:S05]  /*3380*/  IMAD.IADD R3, R6, 0x1, R0 ;  /* 0x0000000106037824 */ /* 0x004fca00078e0200 */
[----:B------:R0:W-:Y:S02]  /*3390*/  ST.E desc[UR8][R8.64], R3 ;  /* 0x0000000308007985 */ /* 0x0001e4000c101908 */
.L_x_140:
[----:B------:R-:W-:Y:S05]  /*33a0*/  BSYNC B0 ;  /* 0x0000000000007941 */ /* 0x000fea0003800000 */
.L_x_139:
[----:B------:R1:W-:Y:S02]  /*33b0*/  ATOM.E.ADD.F16x2.RN.STRONG.GPU P0, RZ, desc[UR8][R8.64+0x4], R4 ;  /* 0x0000040408ff79a2 */ /* 0x0003e4000810e1c8 */
[----:B-1----:R-:W-:Y:S05]  /*33c0*/  @P0 EXIT ;  /* 0x000000000000094d */ /* 0x002fea0003800000 */
[----:B------:R-:W1:Y:S02]  /*33d0*/  QSPC.E.S P0, RZ, [R8+0x4] ;  /* 0x0000040008ff73aa */ /* 0x000e640000000500 */
[----:B-1----:R-:W-:Y:S05]  /*33e0*/  @!P0 BRA `(.L_x_143) ;  /* 0x0000000000248947 */ /* 0x002fea0003800000 */
[----:B------:R-:W-:Y:S02]  /*33f0*/  MOV R2, R8 ;  /* 0x0000000800027202 */ /* 0x000fe40000000f00 */
[----:B------:R-:W-:Y:S02]  /*3400*/  PRMT R4, R4, 0x5410, R7 ;  /* 0x0000541004047816 */ /* 0x000fe40000000007 */
[----:B------:R-:W-:-:S07]  /*3410*/  MOV R0, R2 ;  /* 0x0000000200007202 */ /* 0x000fce0000000f00 */
.L_x_144:
[----:B------:R-:W0:Y:S02]  /*3420*/  LDS R2, [R0+0x4] ;  /* 0x0000040000027984 */ /* 0x000e240000000800 */
[----:B0-----:R-:W-:-:S06]  /*3430*/  HADD2 R3, R2, R4 ;  /* 0x0000000402037230 */ /* 0x001fcc0000000000 */
[----:B------:R-:W0:Y:S02]  /*3440*/  ATOMS.CAST.SPIN R3, [R0+0x4], R2, R3 ;  /* 0x000004020003738d */ /* 0x000e240001800003 */
[----:B0-----:R-:W-:-:S13]  /*3450*/  ISETP.EQ.U32.AND P0, PT, R3, 0x1, PT ;  /* 0x000000010300780c */ /* 0x001fda0003f02070 */
[----:B------:R-:W-:Y:S05]  /*3460*/  @!P0 BRA `(.L_x_144) ;  /* 0xfffffffc00ec8947 */ /* 0x000fea000383ffff */
[----:B------:R-:W-:Y:S05]  /*3470*/  EXIT ;  /* 0x000000000000794d */ /* 0x000fea0003800000 */
.L_x_143:
[----:B------:R-:W0:Y:S02]  /*3480*/  LD.E R0, desc[UR8][R8.64+0x4] ;  /* 0x0000040808007980 */ /* 0x000e24000c101900 */
[----:B0-----:R-:W-:-:S05]  /*3490*/  IADD3 R3, R4, R0, RZ ;  /* 0x0000000004037210 */ /* 0x001fca0007ffe0ff */
[----:B------:R-:W-:Y:S01]  /*34a0*/  ST.E desc[UR8][R8.64+0x4], R3 ;  /* 0x0000040308007985 */ /* 0x000fe2000c101908 */
[----:B------:R-:W-:Y:S05]  /*34b0*/  EXIT ;  /* 0x000000000000794d */ /* 0x000fea0003800000 */
.L_x_145:
        /* <DEDUP_REMOVED lines=12> */
.L_x_160:


//--------------------- .text._Z28gemm_half_q_half_gptq_kernelILi1ELb1ELb0EEvPK6__halfPKjS4_S2_PS0_iiiiiPKtibS2_i --------------------------
	.section	.text._Z28gemm_half_q_half_gptq_kernelILi1ELb1ELb0EEvPK6__halfPKjS4_S2_PS0_iiiiiPKtibS2_i,"ax",@progbits
	.align	128
        .global         _Z28gemm_half_q_half_gptq_kernelILi1ELb1ELb0EEvPK6__halfPKjS4_S2_PS0_iiiiiPKtibS2_i
        .type           _Z28gemm_half_q_half_gptq_kernelILi1ELb1ELb0EEvPK6__halfPKjS4_S2_PS0_iiiiiPKtibS2_i,@function
        .size           _Z28gemm_half_q_half_gptq_kernelILi1ELb1ELb0EEvPK6__halfPKjS4_S2_PS0_iiiiiPKtibS2_i,(.L_x_161 - _Z28gemm_half_q_half_gptq_kernelILi1ELb1ELb0EEvPK6__halfPKjS4_S2_PS0_iiiiiPKtibS2_i)
        .other          _Z28gemm_half_q_half_gptq_kernelILi1ELb1ELb0EEvPK6__halfPKjS4_S2_PS0_iiiiiPKtibS2_i,@"STO_CUDA_ENTRY STV_DEFAULT"
_Z28gemm_half_q_half_gptq_kernelILi1ELb1ELb0EEvPK6__halfPKjS4_S2_PS0_iiiiiPKtibS2_i:
.text._Z28gemm_half_q_half_gptq_kernelILi1ELb1ELb0EEvPK6__halfPKjS4_S2_PS0_iiiiiPKtibS2_i:
[----:B------:R-:W-:Y:S08]  /*0000*/  LDC R1, c[0x0][0x28] ;  /* 0x00000a00ff017b82 */ /* 0x000ff00000000800 */
[----:B------:R-:W0:Y:S01]  /*0010*/  S2UR UR12, SR_CTAID.Y ;  /* 0x00000000000c79c3 */ /* 0x000e220000002600 */
[----:B------:R-:W1:Y:S07]  /*0020*/  S2R R5, SR_CTAID.X ;  /* 0x0000000000057919 */ /* 0x000e6e0000002500 */
[----:B------:R-:W0:Y:S02]  /*0030*/  LDC R0, c[0x0][0x238] ;  /* 0x00008e00ff007b82 */ /* 0x000e240000000800 */
[----:B0-----:R-:W-:-:S13]  /*0040*/  ISETP.LE.AND P0, PT, R0, UR12, PT ;  /* 0x0000000c00007c0c */ /* 0x001fda000bf03270 */
[----:B-1----:R-:W-:Y:S05]  /*0050*/  @P0 EXIT ;  /* 0x000000000000094d */ /* 0x002fea0003800000 */
[----:B------:R-:W0:Y:S01]  /*0060*/  LDC.64 R2, c[0x0][0x260] ;  /* 0x00009800ff027b82 */ /* 0x000e220000000a00 */
[----:B------:R-:W-:Y:S02]  /*0070*/  ULDC.64 UR10, c[0x0][0x208] ;  /* 0x00008200000a7ab9 */ /* 0x000fe40000000a00 */
[----:B0-----:R-:W2:Y:S02]  /*0080*/  LDG.E.U16 R2, desc[UR10][R2.64] ;  /* 0x0000000a02027981 */ /* 0x001ea4000c1e1500 */
[----:B--2---:R-:W-:-:S13]  /*0090*/  ISETP.NE.AND P0, PT, R2, RZ, PT ;  /* 0x000000ff0200720c */ /* 0x004fda0003f05270 */
[----:B------:R-:W-:Y:S05]  /*00a0*/  @!P0 EXIT ;  /* 0x000000000000894d */ /* 0x000fea0003800000 */
[----:B------:R-:W0:Y:S01]  /*00b0*/  S2UR UR7, SR_CTAID.Z ;  /* 0x00000000000779c3 */ /* 0x000e220000002700 */
[----:B------:R-:W1:Y:S01]  /*00c0*/  S2R R8, SR_TID.X ;  /* 0x0000000000087919 */ /* 0x000e620000002100 */
[----:B------:R-:W-:Y:S01]  /*00d0*/  ULDC UR8, c[0x0][0x23c] ;  /* 0x00008f0000087ab9 */ /* 0x000fe20000000800 */
[----:B------:R-:W-:Y:S05]  /*00e0*/  BSSY B0, `(.L_x_146) ;  /* 0x0000026000007945 */ /* 0x000fea0003800000 */
[----:B------:R-:W2:Y:S01]  /*00f0*/  LDC R4, c[0x0][0x240] ;  /* 0x00009000ff047b82 */ /* 0x000ea20000000800 */
[----:B0-----:R-:W-:-:S06]  /*0100*/  USHF.L.U32 UR4, UR7, 0x7, URZ ;  /* 0x0000000707047899 */ /* 0x001fcc000800063f */
[----:B------:R-:W-:Y:S02]  /*0110*/  IMAD.U32 R9, RZ, RZ, UR4 ;  /* 0x00000004ff097e24 */ /* 0x000fe4000f8e00ff */
[----:B-1----:R-:W-:-:S03]  /*0120*/  IMAD R5, R5, 0x80, R8 ;  /* 0x0000008005057824 */ /* 0x002fc600078e0208 */
[----:B--2---:R-:W-:Y:S01]  /*0130*/  VIADDMNMX R0, R9, 0x80, R4, PT ;  /* 0x0000008009007846 */ /* 0x004fe20003800104 */
[----:B------:R-:W-:-:S03]  /*0140*/  IMAD.SHL.U32 R28, R5, 0x4, RZ ;  /* 0x00000004051c7824 */ /* 0x000fc600078e00ff */
[----:B------:R-:W-:Y:S01]  /*0150*/  R2UR UR9, R0 ;  /* 0x00000000000972ca */ /* 0x000fe200000e0000 */
[----:B------:R-:W-:Y:S01]  /*0160*/  VIADD R0, R8, UR4 ;  /* 0x0000000408007c36 */ /* 0x000fe20008000000 */
[----:B------:R-:W-:-:S11]  /*0170*/  ISETP.GE.AND P1, PT, R28, UR8, PT ;  /* 0x000000081c007c0c */ /* 0x000fd6000bf26270 */
[----:B------:R-:W-:-:S13]  /*0180*/  ISETP.GE.AND P0, PT, R0, UR9, PT ;  /* 0x0000000900007c0c */ /* 0x000fda000bf06270 */
[----:B------:R-:W-:Y:S05]  /*0190*/  @P0 BRA `(.L_x_147) ;  /* 0x0000000000680947 */ /* 0x000fea0003800000 */
[----:B------:R-:W-:Y:S01]  /*01a0*/  ULDC.64 UR14, c[0x0][0x250] ;  /* 0x00009400000e7ab9 */ /* 0x000fe20000000a00 */
[----:B------:R-:W-:Y:S02]  /*01b0*/  SHF.R.S32.HI R7, RZ, 0x1f, R0 ;  /* 0x0000001fff077819 */ /* 0x000fe40000011400 */
[----:B------:R-:W-:-:S04]  /*01c0*/  ISETP.NE.U32.AND P0, PT, RZ, UR14, PT ;  /* 0x0000000eff007c0c */ /* 0x000fc8000bf05070 */
[----:B------:R-:W-:-:S13]  /*01d0*/  ISETP.NE.AND.EX P0, PT, RZ, UR15, PT, P0 ;  /* 0x0000000fff007c0c */ /* 0x000fda000bf05300 */
[----:B------:R-:W-:-:S04]  /*01e0*/  @P0 LEA R2, P2, R0, UR14, 0x1 ;  /* 0x0000000e00020c11 */ /* 0x000fc8000f8408ff */
[----:B------:R-:W-:Y:S01]  /*01f0*/  @P0 LEA.HI.X R3, R0, UR15, R7, 0x1, P2 ;  /* 0x0000000f00030c11 */ /* 0x000fe200090f0c07 */
[----:B------:R-:W-:Y:S01]  /*0200*/  IMAD R5, R4, UR12, RZ ;  /* 0x0000000c04057c24 */ /* 0x000fe2000f8e02ff */
[----:B------:R-:W-:-:S03]  /*0210*/  ULDC.64 UR14, c[0x0][0x210] ;  /* 0x00008400000e7ab9 */ /* 0x000fc60000000a00 */
[----:B------:R-:W2:Y:S01]  /*0220*/  @P0 LDG.E.U16.CONSTANT R2, desc[UR10][R2.64] ;  /* 0x0000000a02020981 */ /* 0x000ea2000c1e9500 */
[----:B------:R-:W-:Y:S02]  /*0230*/  SHF.R.S32.HI R4, RZ, 0x1f, R5 ;  /* 0x0000001fff047819 */ /* 0x000fe40000011405 */
[----:B------:R-:W-:-:S05]  /*0240*/  @!P0 IADD3 R0, P2, R0, R5, RZ ;  /* 0x0000000500008210 */ /* 0x000fca0007f5e0ff */
[----:B------:R-:W-:Y:S01]  /*0250*/  @!P0 IMAD.X R7, R7, 0x1, R4, P2 ;  /* 0x0000000107078824 */ /* 0x000fe200010e0604 */
[----:B------:R-:W-:-:S04]  /*0260*/  @!P0 LEA R6, P2, R0, UR14, 0x1 ;  /* 0x0000000e00068c11 */ /* 0x000fc8000f8408ff */
[----:B------:R-:W-:-:S06]  /*0270*/  @!P0 LEA.HI.X R7, R0, UR15, R7, 0x1, P2 ;  /* 0x0000000f00078c11 */ /* 0x000fcc00090f0c07 */
[----:B------:R-:W3:Y:S01]  /*0280*/  @!P0 LDG.E.U16.CONSTANT R7, desc[UR10][R6.64] ;  /* 0x0000000a06078981 */ /* 0x000ee2000c1e9500 */
[----:B--2---:R-:W-:-:S05]  /*0290*/  @P0 IADD3 R5, P3, R5, R2, RZ ;  /* 0x0000000205050210 */ /* 0x004fca0007f7e0ff */
[----:B------:R-:W-:Y:S01]  /*02a0*/  @P0 IMAD.X R10, RZ, RZ, R4, P3 ;  /* 0x000000ffff0a0224 */ /* 0x000fe200018e0604 */
[----:B------:R-:W-:-:S04]  /*02b0*/  @P0 LEA R4, P3, R5, UR14, 0x1 ;  /* 0x0000000e05040c11 */ /* 0x000fc8000f8608ff */
[----:B------:R-:W-:-:S06]  /*02c0*/  @P0 LEA.HI.X R5, R5, UR15, R10, 0x1, P3 ;  /* 0x0000000f05050c11 */ /* 0x000fcc00098f0c0a */
[----:B------:R-:W2:Y:S01]  /*02d0*/  @P0 LDG.E.U16.CONSTANT R5, desc[UR10][R4.64] ;  /* 0x0000000a04050981 */ /* 0x000ea2000c1e9500 */
[----:B------:R-:W0:Y:S01]  /*02e0*/  S2UR UR6, SR_CgaCtaId ;  /* 0x00000000000679c3 */ /* 0x000e220000008800 */
[----:B------:R-:W-:Y:S02]  /*02f0*/  UMOV UR5, 0x400 ;  /* 0x0000040000057882 */ /* 0x000fe40000000000 */
[----:B0-----:R-:W-:-:S06]  /*0300*/  ULEA UR5, UR6, UR5, 0x18 ;  /* 0x0000000506057291 */ /* 0x001fcc000f8ec03f */
[----:B------:R-:W-:-:S05]  /*0310*/  LEA R0, R8, UR5, 0x1 ;  /* 0x0000000508007c11 */ /* 0x000fca000f8e08ff */
[----:B--2---:R0:W-:Y:S04]  /*0320*/  @P0 STS.U16 [R0], R5 ;  /* 0x0000000500000388 */ /* 0x0041e80000000400 */
[----:B---3--:R0:W-:Y:S02]  /*0330*/  @!P0 STS.U16 [R0], R7 ;  /* 0x0000000700008388 */ /* 0x0081e40000000400 */
.L_x_147:
[----:B------:R-:W-:Y:S05]  /*0340*/  BSYNC B0 ;  /* 0x0000000000007941 */ /* 0x000fea0003800000 */
.L_x_146:
[----:B------:R-:W-:Y:S05]  /*0350*/  @P1 EXIT ;  /* 0x000000000000194d */ /* 0x000fea0003800000 */
[----:B------:R-:W-:Y:S02]  /*0360*/  ULDC UR6, c[0x0][0x248] ;  /* 0x0000920000067ab9 */ /* 0x000fe40000000800 */
[----:B0-----:R-:W-:Y:S01]  /*0370*/  IMAD.U32 R0, RZ, RZ, UR6 ;  /* 0x00000006ff007e24 */ /* 0x001fe2000f8e00ff */
[----:B------:R-:W-:-:S04]  /*0380*/  ULOP3.LUT UR5, UR4, UR6, URZ, 0x3c, !UPT ;  /* 0x0000000604057292 */ /* 0x000fc8000f8e3c3f */
[----:B------:R-:W-:Y:S02]  /*0390*/  IABS R5, R0 ;  /* 0x0000000000057213 */ /* 0x000fe40000000000 */
[----:B------:R-:W-:Y:S01]  /*03a0*/  ISETP.LE.AND P2, PT, RZ, UR5, PT ;  /* 0x00000005ff007c0c */ /* 0x000fe2000bf43270 */
[----:B------:R-:W-:Y:S01]  /*03b0*/  ULDC.U8 UR5, c[0x0][0x25c] ;  /* 0x0000970000057ab9 */ /* 0x000fe20000000000 */
[----:B------:R-:W0:Y:S08]  /*03c0*/  I2F.RP R0, R5 ;  /* 0x0000000500007306 */ /* 0x000e300000209400 */
[----:B0-----:R-:W0:Y:S02]  /*03d0*/  MUFU.RCP R0, R0 ;  /* 0x0000000000007308 */ /* 0x001e240000001000 */
[----:B0-----:R-:W-:-:S06]  /*03e0*/  VIADD R2, R0, 0xffffffe ;  /* 0x0ffffffe00027836 */ /* 0x001fcc0000000000 */
[----:B------:R0:W1:Y:S02]  /*03f0*/  F2I.FTZ.U32.TRUNC.NTZ R3, R2 ;  /* 0x0000000200037305 */ /* 0x000064000021f000 */
[----:B0-----:R-:W-:Y:S02]  /*0400*/  IMAD.MOV.U32 R2, RZ, RZ, RZ ;  /* 0x000000ffff027224 */ /* 0x001fe400078e00ff */
[----:B-1----:R-:W-:-:S04]  /*0410*/  IMAD.MOV R4, RZ, RZ, -R3 ;  /* 0x000000ffff047224 */ /* 0x002fc800078e0a03 */
[----:B------:R-:W-:Y:S01]  /*0420*/  IMAD R7, R4, R5, RZ ;  /* 0x0000000504077224 */ /* 0x000fe200078e02ff */
[----:B------:R-:W-:-:S03]  /*0430*/  IABS R4, R9 ;  /* 0x0000000900047213 */ /* 0x000fc60000000000 */
[----:B------:R-:W-:Y:S01]  /*0440*/  IMAD.HI.U32 R3, R3, R7, R2 ;  /* 0x0000000703037227 */ /* 0x000fe200078e0002 */
[----:B------:R-:W-:-:S04]  /*0450*/  SHF.R.S32.HI R7, RZ, 0x1f, R28 ;  /* 0x0000001fff077819 */ /* 0x000fc8000001141c */
[----:B------:R-:W-:Y:S01]  /*0460*/  LEA.HI R7, R7, R28, RZ, 0x3 ;  /* 0x0000001c07077211 */ /* 0x000fe200078f18ff */
[----:B------:R-:W-:-:S03]  /*0470*/  IMAD.HI.U32 R25, R3, R4, RZ ;  /* 0x0000000403197227 */ /* 0x000fc600078e00ff */
[----:B------:R-:W-:Y:S01]  /*0480*/  SHF.R.S32.HI R26, RZ, 0x3, R7 ;  /* 0x00000003ff1a7819 */ /* 0x000fe20000011407 */
[----:B------:R-:W-:-:S04]  /*0490*/  IMAD.MOV R0, RZ, RZ, -R25 ;  /* 0x000000ffff007224 */ /* 0x000fc800078e0a19 */
[----:B------:R-:W-:-:S05]  /*04a0*/  IMAD R0, R5, R0, R4 ;  /* 0x0000000005007224 */ /* 0x000fca00078e0204 */
[----:B------:R-:W-:-:S13]  /*04b0*/  ISETP.GT.U32.AND P1, PT, R5, R0, PT ;  /* 0x000000000500720c */ /* 0x000fda0003f24070 */
[----:B------:R-:W-:Y:S02]  /*04c0*/  @!P1 IMAD.IADD R0, R0, 0x1, -R5 ;  /* 0x0000000100009824 */ /* 0x000fe400078e0a05 */
[----:B------:R-:W-:Y:S01]  /*04d0*/  @!P1 VIADD R25, R25, 0x1 ;  /* 0x0000000119199836 */ /* 0x000fe20000000000 */
[----:B------:R-:W-:Y:S02]  /*04e0*/  ISETP.NE.AND P1, PT, RZ, UR6, PT ;  /* 0x00000006ff007c0c */ /* 0x000fe4000bf25270 */
[----:B------:R-:W-:Y:S02]  /*04f0*/  ISETP.GE.U32.AND P0, PT, R0, R5, PT ;  /* 0x000000050000720c */ /* 0x000fe40003f06070 */
[----:B------:R-:W0:Y:S11]  /*0500*/  LDC.64 R4, c[0x0][0x220] ;  /* 0x00008800ff047b82 */ /* 0x000e360000000a00 */
[----:B------:R-:W-:-:S04]  /*0510*/  @P0 VIADD R25, R25, 0x1 ;  /* 0x0000000119190836 */ /* 0x000fc80000000000 */
        /* <DEDUP_REMOVED lines=13> */
[----:B------:R-:W-:-:S06]  /*05f0*/  UPRMT UR5, UR5, 0x8880, URZ ;  /* 0x0000888005057896 */ /* 0x000fcc000800003f */
[----:B------:R-:W-:Y:S01]  /*0600*/  ISETP.NE.AND P0, PT, RZ, UR5, PT ;  /* 0x00000005ff007c0c */ /* 0x000fe2000bf05270 */
[----:B------:R-:W1:Y:S03]  /*0610*/  S2R R11, SR_CTAID.Y ;  /* 0x00000000000b7919 */ /* 0x000e660000002600 */
[----:B------:R-:W-:Y:S01]  /*0620*/  ISETP.NE.OR P0, PT, RZ, UR7, !P0 ;  /* 0x00000007ff007c0c */ /* 0x000fe2000c705670 */
[----:B------:R-:W-:-:S05]  /*0630*/  IMAD.SHL.U32 R27, R28, 0x4, RZ ;  /* 0x000000041c1b7824 */ /* 0x000fca00078e00ff */
[----:B------:R-:W-:Y:S01]  /*0640*/  LOP3.LUT R27, R27, 0x10, RZ, 0xc0, !PT ;  /* 0x000000101b1b7812 */ /* 0x000fe200078ec0ff */
[----:B------:R-:W-:Y:S01]  /*0650*/  UISETP.GE.AND UP0, UPT, UR4, UR9, UPT ;  /* 0x000000090400728c */ /* 0x000fe2000bf06270 */
[----:B------:R-:W-:Y:S05]  /*0660*/  I2F.F16 R13, -0x40 ;  /* 0xffffffc0000d7906 */ /* 0x000fea0000200c00 */
[----:B-1----:R-:W-:Y:S01]  /*0670*/  @!P0 IMAD R11, R11, UR8, R28 ;  /* 0x000000080b0b8c24 */ /* 0x002fe2000f8e021c */
[----:B------:R-:W-:Y:S01]  /*0680*/  CS2R R30, SRZ ;  /* 0x00000000001e7805 */ /* 0x000fe2000001ff00 */
[----:B------:R-:W-:Y:S02]  /*0690*/  IMAD.MOV.U32 R29, RZ, RZ, RZ ;  /* 0x000000ffff1d7224 */ /* 0x000fe400078e00ff */
[----:B------:R-:W-:Y:S01]  /*06a0*/  IMAD.MOV.U32 R34, RZ, RZ, RZ ;  /* 0x000000ffff227224 */ /* 0x000fe200078e00ff */
[----:B--2---:R-:W-:-:S02]  /*06b0*/  SHF.R.U32.HI R0, RZ, R27, R4 ;  /* 0x0000001bff007219 */ /* 0x004fc40000011604 */
[----:B------:R-:W1:Y:S02]  /*06c0*/  @!P0 LDC.64 R4, c[0x0][0x230] ;  /* 0x00008c00ff048b82 */ /* 0x000e640000000a00 */
[----:B0-----:R-:W-:Y:S02]  /*06d0*/  LOP3.LUT R6, R0, 0xf, RZ, 0xc0, !PT ;  /* 0x0000000f00067812 */ /* 0x001fe400078ec0ff */
[--C-:B------:R-:W-:Y:S02]  /*06e0*/  SHF.R.U32.HI R8, RZ, 0x4, R0.reuse ;  /* 0x00000004ff087819 */ /* 0x100fe40000011600 */
[--C-:B------:R-:W-:Y:S02]  /*06f0*/  SHF.R.U32.HI R9, RZ, 0x8, R0.reuse ;  /* 0x00000008ff097819 */ /* 0x100fe40000011600 */
[----:B------:R-:W-:Y:S02]  /*0700*/  SHF.R.U32.HI R0, RZ, 0xc, R0 ;  /* 0x0000000cff007819 */ /* 0x000fe40000011600 */
[----:B------:R-:W-:-:S02]  /*0710*/  LOP3.LUT R9, R9, 0xf, RZ, 0xc0, !PT ;  /* 0x0000000f09097812 */ /* 0x000fc400078ec0ff */
[----:B------:R-:W-:Y:S02]  /*0720*/  LOP3.LUT R12, R0, 0xf, RZ, 0xc0, !PT ;  /* 0x0000000f000c7812 */ /* 0x000fe400078ec0ff */
[----:B------:R-:W-:Y:S01]  /*0730*/  LOP3.LUT R8, R8, 0xf, RZ, 0xc0, !PT ;  /* 0x0000000f08087812 */ /* 0x000fe200078ec0ff */
[----:B------:R-:W-:Y:S02]  /*0740*/  VIADD R17, R9, 0x1 ;  /* 0x0000000109117836 */ /* 0x000fe40000000000 */
[----:B------:R-:W-:Y:S02]  /*0750*/  VIADD R18, R12, 0x1 ;  /* 0x000000010c127836 */ /* 0x000fe40000000000 */
[----:B------:R-:W-:Y:S02]  /*0760*/  VIADD R7, R6, 0x1 ;  /* 0x0000000106077836 */ /* 0x000fe40000000000 */
[----:B------:R-:W-:Y:S02]  /*0770*/  VIADD R15, R8, 0x1 ;  /* 0x00000001080f7836 */ /* 0x000fe40000000000 */
[----:B-1----:R-:W-:Y:S01]  /*0780*/  @!P0 IMAD.WIDE R10, R11, 0x2, R4 ;  /* 0x000000020b0a8825 */ /* 0x002fe200078e0204 */
[----:B------:R-:W0:Y:S04]  /*0790*/  I2F.F16 R0, R17 ;  /* 0x0000001100007306 */ /* 0x000e280000200c00 */
[----:B------:R1:W-:Y:S01]  /*07a0*/  @!P0 STG.E.64 desc[UR10][R10.64], RZ ;  /* 0x000000ff0a008986 */ /* 0x0003e2000c101b0a */
[----:B------:R-:W-:-:S03]  /*07b0*/  PLOP3.LUT P0, PT, PT, PT, UP0, 0x80, 0x0 ;  /* 0x000000000000781c */ /* 0x000fc60003f0f008 */
[----:B------:R-:W2:Y:S08]  /*07c0*/  I2F.F16 R14, R7 ;  /* 0x00000007000e7306 */ /* 0x000eb00000200c00 */
[----:B------:R-:W5:Y:S08]  /*07d0*/  I2F.F16 R16, R15 ;  /* 0x0000000f00107306 */ /* 0x000f700000200c00 */
[----:B------:R-:W4:Y:S01]  /*07e0*/  I2F.F16 R18, R18 ;  /* 0x0000001200127306 */ /* 0x000f220000200c00 */
[----:B------:R-:W-:-:S02]  /*07f0*/  VIADD R6, R6, 0xe401 ;  /* 0x0000e40106067836 */ /* 0x000fc40000000000 */
[----:B------:R-:W-:Y:S02]  /*0800*/  VIADD R8, R8, 0xe401 ;  /* 0x0000e40108087836 */ /* 0x000fe40000000000 */
[----:B------:R-:W-:Y:S02]  /*0810*/  VIADD R9, R9, 0xe401 ;  /* 0x0000e40109097836 */ /* 0x000fe40000000000 */
[----:B------:R-:W-:Y:S02]  /*0820*/  VIADD R12, R12, 0xe401 ;  /* 0x0000e4010c0c7836 */ /* 0x000fe40000000000 */
[C---:B0-----:R-:W-:Y:S01]  /*0830*/  HADD2 R5, R13.reuse.H0_H0, -R0.H0_H0 ;  /* 0xa00000000d057230 */ /* 0x041fe20000000800 */
[C-C-:B---3--:R-:W-:Y:S01]  /*0840*/  PRMT R22, R2.reuse, 0x5410, R2.reuse ;  /* 0x0000541002167816 */ /* 0x148fe20000000002 */
[C---:B--2---:R-:W-:Y:S01]  /*0850*/  HADD2 R7, R13.reuse.H0_H0, -R14.H0_H0 ;  /* 0xa000000e0d077230 */ /* 0x044fe20000000800 */
[----:B------:R-:W-:Y:S01]  /*0860*/  PRMT R21, R2, 0x7632, R2 ;  /* 0x0000763202157816 */ /* 0x000fe20000000002 */
[C---:B-----5:R-:W-:Y:S01]  /*0870*/  HADD2 R4, R13.reuse.H0_H0, -R16.H0_H0 ;  /* 0xa00000100d047230 */ /* 0x060fe20000000800 */
[----:B------:R-:W-:Y:S01]  /*0880*/  PRMT R20, R6, 0x5410, R6 ;  /* 0x0000541006147816 */ /* 0x000fe20000000006 */
[----:B----4-:R-:W-:Y:S01]  /*0890*/  HADD2 R0, R13.H0_H0, -R18.H0_H0 ;  /* 0xa00000120d007230 */ /* 0x010fe20000000800 */
[----:B------:R-:W-:-:S02]  /*08a0*/  PRMT R24, R3, 0x5410, R3 ;  /* 0x0000541003187816 */ /* 0x000fc40000000003 */
[----:B------:R-:W-:Y:S02]  /*08b0*/  PRMT R23, R3, 0x7632, R3 ;  /* 0x0000763203177816 */ /* 0x000fe40000000003 */
[----:B------:R-:W-:Y:S02]  /*08c0*/  PRMT R2, R8, 0x5410, R8 ;  /* 0x0000541008027816 */ /* 0x000fe40000000008 */
[----:B------:R-:W-:Y:S02]  /*08d0*/  PRMT R9, R9, 0x5410, R9 ;  /* 0x0000541009097816 */ /* 0x000fe40000000009 */
[----:B------:R-:W-:Y:S01]  /*08e0*/  PRMT R6, R12, 0x5410, R12 ;  /* 0x000054100c067816 */ /* 0x000fe2000000000c */
[----:B------:R-:W-:Y:S06]  /*08f0*/  BAR.SYNC.DEFER_BLOCKING 0x0 ;  /* 0x0000000000007b1d */ /* 0x000fec0000010000 */
[----:B-1----:R-:W-:Y:S05]  /*0900*/  @P0 BRA `(.L_x_148) ;  /* 0x0000001400f40947 */ /* 0x002fea0003800000 */
[----:B------:R-:W-:Y:S01]  /*0910*/  USHF.R.S32.HI UR5, URZ, 0x1f, UR4 ;  /* 0x0000001f3f057899 */ /* 0x000fe20008011404 */
[----:B------:R-:W0:Y:S01]  /*0920*/  S2UR UR7, SR_CgaCtaId ;  /* 0x00000000000779c3 */ /* 0x000e220000008800 */
[----:B------:R-:W-:Y:S01]  /*0930*/  ULDC.64 UR12, c[0x0][0x218] ;  /* 0x00008600000c7ab9 */ /* 0x000fe20000000a00 */
[----:B------:R-:W-:Y:S01]  /*0940*/  IMAD.MOV.U32 R3, RZ, RZ, R4 ;  /* 0x000000ffff037224 */ /* 0x000fe200078e0004 */
[----:B------:R-:W-:Y:S01]  /*0950*/  ULEA.HI UR5, UR5, UR4, URZ, 0x3 ;  /* 0x0000000405057291 */ /* 0x000fe2000f8f183f */
[----:B------:R-:W-:Y:S02]  /*0960*/  IMAD.MOV.U32 R4, RZ, RZ, R9 ;  /* 0x000000ffff047224 */ /* 0x000fe400078e0009 */
[----:B------:R-:W-:Y:S01]  /*0970*/  IMAD.MOV.U32 R30, RZ, RZ, RZ ;  /* 0x000000ffff1e7224 */ /* 0x000fe200078e00ff */
        /* <DEDUP_REMOVED lines=11> */
[----:B------:R-:W-:-:S08]  /*0a30*/  UMOV UR7, UR5 ;  /* 0x0000000500077c82 */ /* 0x000fd00008000000 */
.L_x_150:
[----:B------:R-:W-:Y:S02]  /*0a40*/  IMAD.MOV.U32 R16, RZ, RZ, R18 ;  /* 0x000000ffff107224 */ /* 0x000fe400078e0012 */
[----:B------:R-:W-:Y:S01]  /*0a50*/  IMAD.MOV.U32 R17, RZ, RZ, R19 ;  /* 0x000000ffff117224 */ /* 0x000fe200078e0013 */
[----:B------:R-:W0:Y:S04]  /*0a60*/  LDS.128 R12, [UR6] ;  /* 0x00000006ff0c7984 */ /* 0x000e280008000c00 */
[----:B------:R1:W5:Y:S01]  /*0a70*/  LDG.E.128.CONSTANT R8, desc[UR10][R16.64] ;  /* 0x0000000a10087981 */ /* 0x000362000c1e9d00 */
[----:B------:R-:W-:-:S06]  /*0a80*/  UISETP.NE.AND UP0, UPT, UR4, UR7, UPT ;  /* 0x000000070400728c */ /* 0x000fcc000bf05270 */
[----:B------:R-:W-:-:S13]  /*0a90*/  PLOP3.LUT P0, PT, PT, PT, UP0, 0x80, 0x0 ;  /* 0x000000000000781c */ /* 0x000fda0003f0f008 */
[----:B-1----:R-:W-:Y:S05]  /*0aa0*/  @P0 BRA `(.L_x_149) ;  /* 0x0000000000bc0947 */ /* 0x002fea0003800000 */
[----:B------:R-:W1:Y:S01]  /*0ab0*/  LDC.64 R4, c[0x0][0x220] ;  /* 0x00008800ff047b82 */ /* 0x000e620000000a00 */
[----:B------:R-:W-:-:S04]  /*0ac0*/  VIADD R25, R25, 0x1 ;  /* 0x0000000119197836 */ /* 0x000fc80000000000 */
[----:B------:R-:W-:-:S03]  /*0ad0*/  IMAD R3, R25, UR8, RZ ;  /* 0x0000000819037c24 */ /* 0x000fc6000f8e02ff */
[----:B------:R-:W2:Y:S02]  /*0ae0*/  LDC.64 R18, c[0x0][0x228] ;  /* 0x00008a00ff127b82 */ /* 0x000ea40000000a00 */
[----:B------:R-:W-:-:S04]  /*0af0*/  SHF.R.S32.HI R0, RZ, 0x1f, R3 ;  /* 0x0000001fff007819 */ /* 0x000fc80000011403 */
[----:B------:R-:W-:-:S04]  /*0b00*/  LEA.HI R7, R0, R3, RZ, 0x3 ;  /* 0x0000000300077211 */ /* 0x000fc800078f18ff */
[----:B------:R-:W-:-:S05]  /*0b10*/  LEA.HI.SX32 R7, R7, R26, 0x1d ;  /* 0x0000001a07077211 */ /* 0x000fca00078feaff */
[----:B-1----:R-:W-:-:S06]  /*0b20*/  IMAD.WIDE R4, R7, 0x4, R4 ;  /* 0x0000000407047825 */ /* 0x002fcc00078e0204 */
[----:B------:R-:W3:Y:S01]  /*0b30*/  LDG.E.CONSTANT R4, desc[UR10][R4.64] ;  /* 0x0000000a04047981 */ /* 0x000ee2000c1e9900 */
[----:B------:R-:W-:-:S04]  /*0b40*/  IMAD.IADD R3, R28, 0x1, R3 ;  /* 0x000000011c037824 */ /* 0x000fc800078e0203 */
[----:B--2---:R-:W-:-:S05]  /*0b50*/  IMAD.WIDE R18, R3, 0x2, R18 ;  /* 0x0000000203127825 */ /* 0x004fca00078e0212 */
[----:B------:R-:W2:Y:S04]  /*0b60*/  LDG.E.CONSTANT R23, desc[UR10][R18.64] ;  /* 0x0000000a12177981 */ /* 0x000ea8000c1e9900 */
[----:B------:R1:W4:Y:S01]  /*0b70*/  LDG.E.CONSTANT R21, desc[UR10][R18.64+0x4] ;  /* 0x0000040a12157981 */ /* 0x000322000c1e9900 */
[----:B------:R-:W-:Y:S01]  /*0b80*/  I2F.F16 R0, -0x40 ;  /* 0xffffffc000007906 */ /* 0x000fe20000200c00 */
[----:B------:R-:W-:Y:S01]  /*0b90*/  UMOV UR7, UR5 ;  /* 0x0000000500077c82 */ /* 0x000fe20008000000 */
[----:B---3--:R-:W-:-:S04]  /*0ba0*/  SHF.R.U32.HI R3, RZ, R27, R4 ;  /* 0x0000001bff037219 */ /* 0x008fc80000011604 */
[--C-:B------:R-:W-:Y:S02]  /*0bb0*/  SHF.R.U32.HI R6, RZ, 0x4, R3.reuse ;  /* 0x00000004ff067819 */ /* 0x100fe40000011603 */
[--C-:B-1----:R-:W-:Y:S02]  /*0bc0*/  SHF.R.U32.HI R18, RZ, 0xc, R3.reuse ;  /* 0x0000000cff127819 */ /* 0x102fe40000011603 */
[----:B------:R-:W-:Y:S02]  /*0bd0*/  LOP3.LUT R4, R6, 0xf, RZ, 0xc0, !PT ;  /* 0x0000000f06047812 */ /* 0x000fe400078ec0ff */
[----:B------:R-:W-:Y:S02]  /*0be0*/  SHF.R.U32.HI R6, RZ, 0x8, R3 ;  /* 0x00000008ff067819 */ /* 0x000fe40000011603 */
[----:B------:R-:W-:Y:S01]  /*0bf0*/  LOP3.LUT R2, R3, 0xf, RZ, 0xc0, !PT ;  /* 0x0000000f03027812 */ /* 0x000fe200078ec0ff */
[----:B------:R-:W-:Y:S01]  /*0c00*/  VIADD R20, R4, 0x1 ;  /* 0x0000000104147836 */ /* 0x000fe20000000000 */
[----:B------:R-:W-:Y:S01]  /*0c10*/  LOP3.LUT R6, R6, 0xf, RZ, 0xc0, !PT ;  /* 0x0000000f06067812 */ /* 0x000fe200078ec0ff */
[----:B------:R-:W-:Y:S01]  /*0c20*/  VIADD R4, R4, 0xe401 ;  /* 0x0000e40104047836 */ /* 0x000fe20000000000 */
[----:B------:R-:W-:Y:S01]  /*0c30*/  LOP3.LUT R18, R18, 0xf, RZ, 0xc0, !PT ;  /* 0x0000000f12127812 */ /* 0x000fe200078ec0ff */
[----:B------:R-:W-:Y:S01]  /*0c40*/  VIADD R7, R2, 0x1 ;  /* 0x0000000102077836 */ /* 0x000fe20000000000 */
[----:B------:R1:W3:Y:S01]  /*0c50*/  I2F.F16 R5, R20 ;  /* 0x0000001400057306 */ /* 0x0002e20000200c00 */
[----:B------:R-:W-:Y:S01]  /*0c60*/  VIADD R19, R6, 0x1 ;  /* 0x0000000106137836 */ /* 0x000fe20000000000 */
[C-C-:B--2---:R-:W-:Y:S01]  /*0c70*/  PRMT R24, R23.reuse, 0x5410, R23.reuse ;  /* 0x0000541017187816 */ /* 0x144fe20000000017 */
[----:B------:R-:W-:Y:S01]  /*0c80*/  VIADD R22, R18, 0x1 ;  /* 0x0000000112167836 */ /* 0x000fe20000000000 */
[----:B------:R-:W-:Y:S01]  /*0c90*/  PRMT R23, R23, 0x7632, R23 ;  /* 0x0000763217177816 */ /* 0x000fe20000000017 */
[----:B------:R-:W-:-:S02]  /*0ca0*/  VIADD R2, R2, 0xe401 ;  /* 0x0000e40102027836 */ /* 0x000fc40000000000 */
[----:B------:R-:W-:Y:S01]  /*0cb0*/  VIADD R6, R6, 0xe401 ;  /* 0x0000e40106067836 */ /* 0x000fe20000000000 */
[----:B------:R-:W2:Y:S01]  /*0cc0*/  I2F.F16 R7, R7 ;  /* 0x0000000700077306 */ /* 0x000ea20000200c00 */
[----:B------:R-:W-:Y:S01]  /*0cd0*/  VIADD R18, R18, 0xe401 ;  /* 0x0000e40112127836 */ /* 0x000fe20000000000 */
[----:B-1----:R-:W-:Y:S02]  /*0ce0*/  PRMT R20, R2, 0x5410, R2 ;  /* 0x0000541002147816 */ /* 0x002fe40000000002 */
[----:B------:R-:W-:Y:S02]  /*0cf0*/  PRMT R2, R4, 0x5410, R4 ;  /* 0x0000541004027816 */ /* 0x000fe40000000004 */
[----:B------:R-:W-:Y:S01]  /*0d00*/  PRMT R4, R6, 0x5410, R6 ;  /* 0x0000541006047816 */ /* 0x000fe20000000006 */
[C---:B---3--:R-:W-:Y:S01]  /*0d10*/  HADD2 R3, R0.reuse.H0_H0, -R5.H0_H0 ;  /* 0xa000000500037230 */ /* 0x048fe20000000800 */
[----:B------:R-:W1:Y:S01]  /*0d20*/  I2F.F16 R19, R19 ;  /* 0x0000001300137306 */ /* 0x000e620000200c00 */
[----:B------:R-:W-:Y:S01]  /*0d30*/  PRMT R6, R18, 0x5410, R18 ;  /* 0x0000541012067816 */ /* 0x000fe20000000012 */
[----:B--2---:R-:W-:-:S06]  /*0d40*/  HADD2 R7, R0.H0_H0, -R7.H0_H0 ;  /* 0xa000000700077230 */ /* 0x004fcc0000000800 */
[----:B------:R4:W2:Y:S01]  /*0d50*/  I2F.F16 R33, R22 ;  /* 0x0000001600217306 */ /* 0x0008a20000200c00 */
[C---:B-1----:R-:W-:Y:S01]  /*0d60*/  HADD2 R5, R0.reuse.H0_H0, -R19.H0_H0 ;  /* 0xa000001300057230 */ /* 0x042fe20000000800 */
[C-C-:B----4-:R-:W-:Y:S02]  /*0d70*/  PRMT R22, R21.reuse, 0x5410, R21.reuse ;  /* 0x0000541015167816 */ /* 0x150fe40000000015 */
[----:B------:R-:W-:Y:S01]  /*0d80*/  PRMT R21, R21, 0x7632, R21 ;  /* 0x0000763215157816 */ /* 0x000fe20000000015 */
[----:B--2---:R-:W-:-:S07]  /*0d90*/  HADD2 R0, R0.H0_H0, -R33.H0_H0 ;  /* 0xa000002100007230 */ /* 0x004fce0000000800 */
.L_x_149:
[----:B-----5:R-:W-:Y:S02]  /*0da0*/  LOP3.LUT R18, R8, 0xf000f, RZ, 0xc0, !PT ;  /* 0x000f000f08127812 */ /* 0x020fe400078ec0ff */
[----:B------:R-:W-:Y:S02]  /*0db0*/  LOP3.LUT R32, R9, 0xf000f, RZ, 0xc0, !PT ;  /* 0x000f000f09207812 */ /* 0x000fe400078ec0ff */
[----:B------:R-:W-:Y:S02]  /*0dc0*/  LOP3.LUT R19, R18, 0x64006400, RZ, 0xfc, !PT ;  /* 0x6400640012137812 */ /* 0x000fe400078efcff */
[----:B------:R-:W-:Y:S02]  /*0dd0*/  LOP3.LUT R18, R8, 0xf000f0, RZ, 0xc0, !PT ;  /* 0x00f000f008127812 */ /* 0x000fe400078ec0ff */
[----:B------:R-:W-:Y:S02]  /*0de0*/  LOP3.LUT R33, R32, 0x64006400, RZ, 0xfc, !PT ;  /* 0x6400640020217812 */ /* 0x000fe400078efcff */
[----:B------:R-:W-:Y:S01]  /*0df0*/  HFMA2.MMA R19, R19, 1, 1, R20 ;  /* 0x3c003c0013137835 */ /* 0x000fe20000000014 */
[----:B------:R-:W-:-:S02]  /*0e00*/  LOP3.LUT R18, R18, 0x64006400, RZ, 0xfc, !PT ;  /* 0x6400640012127812 */ /* 0x000fc400078efcff */
[----:B------:R-:W-:Y:S01]  /*0e10*/  LOP3.LUT R35, R9, 0xf000f0, RZ, 0xc0, !PT ;  /* 0x00f000f009237812 */ /* 0x000fe200078ec0ff */
[----:B------:R-:W-:-:S03]  /*0e20*/  HADD2 R33, R33, R2 ;  /* 0x0000000221217230 */ /* 0x000fc60000000000 */
[----:B------:R-:W-:Y:S01]  /*0e30*/  HFMA2.MMA R32, R18, 0.0625, 0.0625, R7 ;  /* 0x2c002c0012207835 */ /* 0x000fe20000000007 */
[----:B------:R-:W-:Y:S01]  /*0e40*/  LOP3.LUT R18, R10, 0xf000f, RZ, 0xc0, !PT ;  /* 0x000f000f0a127812 */ /* 0x000fe200078ec0ff */
[----:B0-----:R-:W-:Y:S01]  /*0e50*/  HFMA2.MMA R19, R19, R12, RZ ;  /* 0x0000000c13137235 */ /* 0x001fe200000000ff */
[----:B------:R-:W-:Y:S01]  /*0e60*/  LOP3.LUT R36, R35, 0x64006400, RZ, 0xfc, !PT ;  /* 0x6400640023247812 */ /* 0x000fe200078efcff */
[----:B------:R-:W-:-:S04]  /*0e70*/  HFMA2 R33, R33, R12, RZ.H0_H0 ;  /* 0x0000000c21217231 */ /* 0x000fc800000400ff */
[----:B------:R-:W-:Y:S02]  /*0e80*/  HFMA2 R35, R36, 0.0625, 0.0625, R3 ;  /* 0x2c002c0024237831 */ /* 0x000fe40000000003 */
[----:B------:R-:W-:Y:S01]  /*0e90*/  HFMA2.MMA R32, R32, R13, R19 ;  /* 0x0000000d20207235 */ /* 0x000fe20000000013 */
[----:B------:R-:W-:Y:S01]  /*0ea0*/  LOP3.LUT R19, R18, 0x64006400, RZ, 0xfc, !PT ;  /* 0x6400640012137812 */ /* 0x000fe200078efcff */
[----:B------:R-:W-:Y:S01]  /*0eb0*/  HFMA2 R35, R35, R13, R33 ;  /* 0x0000000d23237231 */ /* 0x000fe20000000021 */
[----:B------:R-:W-:-:S03]  /*0ec0*/  LOP3.LUT R18, R10, 0xf000f0, RZ, 0xc0, !PT ;  /* 0x00f000f00a127812 */ /* 0x000fc600078ec0ff */
[----:B------:R-:W-:Y:S01]  /*0ed0*/  HADD2 R19, R19, R4 ;  /* 0x0000000413137230 */ /* 0x000fe20000000000 */
[----:B------:R-:W-:-:S03]  /*0ee0*/  LOP3.LUT R18, R18, 0x64006400, RZ, 0xfc, !PT ;  /* 0x6400640012127812 */ /* 0x000fc600078efcff */
[----:B------:R-:W-:-:S03]  /*0ef0*/  HFMA2 R19, R19, R12, RZ.H0_H0 ;  /* 0x0000000c13137231 */ /* 0x000fc600000400ff */
[----:B------:R-:W-:Y:S01]  /*0f00*/  HFMA2.MMA R33, R18, 0.0625, 0.0625, R5 ;  /* 0x2c002c0012217835 */ /* 0x000fe20000000005 */
[----:B------:R-:W-:-:S07]  /*0f10*/  LOP3.LUT R18, R11, 0xf000f, RZ, 0xc0, !PT ;  /* 0x000f000f0b127812 */ /* 0x000fce00078ec0ff */
[----:B------:R-:W-:Y:S01]  /*0f20*/  HFMA2.MMA R33, R33, R13, R19 ;  /* 0x0000000d21217235 */ /* 0x000fe20000000013 */
[----:B------:R-:W-:-:S05]  /*0f30*/  LOP3.LUT R19, R18, 0x64006400, RZ, 0xfc, !PT ;  /* 0x6400640012137812 */ /* 0x000fca00078efcff */
[----:B------:R-:W-:-:S04]  /*0f40*/  HADD2 R19, R19, R6 ;  /* 0x0000000613137230 */ /* 0x000fc80000000000 */
[----:B------:R-:W-:Y:S01]  /*0f50*/  HFMA2 R18, R19, R12, RZ.H0_H0 ;  /* 0x0000000c13127231 */ /* 0x000fe200000400ff */
[----:B------:R-:W-:-:S04]  /*0f60*/  LOP3.LUT R12, R11, 0xf000f0, RZ, 0xc0, !PT ;  /* 0x00f000f00b0c7812 */ /* 0x000fc800078ec0ff */
[----:B------:R-:W-:-:S06]  /*0f70*/  LOP3.LUT R19, R12, 0x64006400, RZ, 0xfc, !PT ;  /* 0x640064000c137812 */ /* 0x000fcc00078efcff */
[----:B------:R-:W-:-:S10]  /*0f80*/  HFMA2.MMA R36, R19, 0.0625, 0.0625, R0 ;  /* 0x2c002c0013247835 */ /* 0x000fd40000000000 */
[----:B------:R-:W-:Y:S02]  /*0f90*/  HFMA2 R36, R36, R13, R18 ;  /* 0x0000000d24247231 */ /* 0x000fe40000000012 */
[----:B------:R-:W-:-:S04]  /*0fa0*/  IMAD.U32 R13, RZ, RZ, UR8 ;  /* 0x00000008ff0d7e24 */ /* 0x000fc8000f8e00ff */
[----:B------:R-:W-:-:S05]  /*0fb0*/  IMAD.WIDE R12, R13, 0x4, R16 ;  /* 0x000000040d0c7825 */ /* 0x000fca00078e0210 */
[----:B------:R-:W2:Y:S01]  /*0fc0*/  LDG.E.128.CONSTANT R16, desc[UR10][R12.64] ;  /* 0x0000000a0c107981 */ /* 0x000ea2000c1e9d00 */
[----:B------:R-:W-:Y:S02]  /*0fd0*/  SHF.R.U32.HI R8, RZ, 0x8, R8 ;  /* 0x00000008ff087819 */ /* 0x000fe40000011608 */
[----:B------:R-:W-:Y:S02]  /*0fe0*/  SHF.R.U32.HI R9, RZ, 0x8, R9 ;  /* 0x00000008ff097819 */ /* 0x000fe40000011609 */
[C---:B------:R-:W-:Y:S02]  /*0ff0*/  LOP3.LUT R37, R8.reuse, 0xf000f, RZ, 0xc0, !PT ;  /* 0x000f000f08257812 */ /* 0x040fe400078ec0ff */
[----:B------:R-:W-:Y:S02]  /*1000*/  SHF.R.U32.HI R10, RZ, 0x8, R10 ;  /* 0x00000008ff0a7819 */ /* 0x000fe4000001160a */
[----:B------:R-:W-:Y:S02]  /*1010*/  LOP3.LUT R37, R37, 0x64006400, RZ, 0xfc, !PT ;  /* 0x6400640025257812 */ /* 0x000fe400078efcff */
[----:B------:R-:W-:-:S02]  /*1020*/  LOP3.LUT R8, R8, 0xf000f0, RZ, 0xc0, !PT ;  /* 0x00f000f008087812 */ /* 0x000fc400078ec0ff */
[----:B------:R-:W-:Y:S01]  /*1030*/  SHF.R.U32.HI R11, RZ, 0x8, R11 ;  /* 0x00000008ff0b7819 */ /* 0x000fe2000001160b */
[----:B------:R-:W-:Y:S01]  /*1040*/  HADD2 R37, R37, R20 ;  /* 0x0000001425257230 */ /* 0x000fe20000000000 */
[----:B------:R-:W-:-:S05]  /*1050*/  LOP3.LUT R8, R8, 0x64006400, RZ, 0xfc, !PT ;  /* 0x6400640008087812 */ /* 0x000fca00078efcff */
[----:B------:R-:W-:Y:S01]  /*1060*/  HFMA2.MMA R32, R37, R14, R32 ;  /* 0x0000000e25207235 */ /* 0x000fe20000000020 */
[C---:B------:R-:W-:Y:S01]  /*1070*/  LOP3.LUT R37, R9.reuse, 0xf000f, RZ, 0xc0, !PT ;  /* 0x000f000f09257812 */ /* 0x040fe200078ec0ff */
[----:B------:R-:W-:Y:S01]  /*1080*/  HFMA2.MMA R8, R8, 0.0625, 0.0625, R7 ;  /* 0x2c002c0008087835 */ /* 0x000fe20000000007 */
[----:B------:R-:W-:Y:S02]  /*1090*/  LOP3.LUT R9, R9, 0xf000f0, RZ, 0xc0, !PT ;  /* 0x00f000f009097812 */ /* 0x000fe400078ec0ff */
[----:B------:R-:W-:-:S05]  /*10a0*/  LOP3.LUT R37, R37, 0x64006400, RZ, 0xfc, !PT ;  /* 0x6400640025257812 */ /* 0x000fca00078efcff */
[----:B------:R-:W-:Y:S02]  /*10b0*/  HADD2 R37, R37, R2 ;  /* 0x0000000225257230 */ /* 0x000fe40000000000 */
[----:B------:R-:W-:Y:S01]  /*10c0*/  HFMA2 R32, R8, R15, R32 ;  /* 0x0000000f08207231 */ /* 0x000fe20000000020 */
[----:B------:R-:W-:Y:S01]  /*10d0*/  LOP3.LUT R8, R9, 0x64006400, RZ, 0xfc, !PT ;  /* 0x6400640009087812 */ /* 0x000fe200078efcff */
[----:B------:R-:W-:Y:S01]  /*10e0*/  HFMA2 R35, R37, R14, R35 ;  /* 0x0000000e25237231 */ /* 0x000fe20000000023 */
[C---:B------:R-:W-:Y:S02]  /*10f0*/  LOP3.LUT R37, R10.reuse, 0xf000f, RZ, 0xc0, !PT ;  /* 0x000f000f0a257812 */ /* 0x040fe400078ec0ff */
[----:B------:R-:W-:Y:S01]  /*1100*/  LOP3.LUT R10, R10, 0xf000f0, RZ, 0xc0, !PT ;  /* 0x00f000f00a0a7812 */ /* 0x000fe200078ec0ff */
[----:B------:R-:W-:Y:S01]  /*1110*/  HFMA2.MMA R32, R32, R24, R31 ;  /* 0x0000001820207235 */ /* 0x000fe2000000001f */
[----:B------:R-:W-:Y:S01]  /*1120*/  LOP3.LUT R37, R37, 0x64006400, RZ, 0xfc, !PT ;  /* 0x6400640025257812 */ /* 0x000fe200078efcff */
[----:B------:R-:W-:Y:S01]  /*1130*/  HFMA2.MMA R8, R8, 0.0625, 0.0625, R3 ;  /* 0x2c002c0008087835 */ /* 0x000fe20000000003 */
[----:B------:R-:W-:-:S04]  /*1140*/  LOP3.LUT R10, R10, 0x64006400, RZ, 0xfc, !PT ;  /* 0x640064000a0a7812 */ /* 0x000fc800078efcff */
[----:B------:R-:W-:-:S05]  /*1150*/  HFMA2.MMA R37, R37, 1, 1, R4 ;  /* 0x3c003c0025257835 */ /* 0x000fca0000000004 */
[----:B------:R-:W-:-:S03]  /*1160*/  HFMA2 R35, R8, R15, R35 ;  /* 0x0000000f08237231 */ /* 0x000fc60000000023 */
[----:B------:R-:W-:Y:S01]  /*1170*/  HFMA2.MMA R33, R37, R14, R33 ;  /* 0x0000000e25217235 */ /* 0x000fe20000000021 */
[C---:B------:R-:W-:Y:S01]  /*1180*/  LOP3.LUT R37, R11.reuse, 0xf000f, RZ, 0xc0, !PT ;  /* 0x000f000f0b257812 */ /* 0x040fe200078ec0ff */
[----:B------:R-:W-:Y:S01]  /*1190*/  HFMA2 R31, R35, R23, R34 ;  /* 0x00000017231f7231 */ /* 0x000fe20000000022 */
[----:B------:R-:W-:Y:S02]  /*11a0*/  LOP3.LUT R11, R11, 0xf000f0, RZ, 0xc0, !PT ;  /* 0x00f000f00b0b7812 */ /* 0x000fe400078ec0ff */
[----:B------:R-:W-:Y:S02]  /*11b0*/  LOP3.LUT R37, R37, 0x64006400, RZ, 0xfc, !PT ;  /* 0x6400640025257812 */ /* 0x000fe400078efcff */
[----:B------:R-:W-:-:S03]  /*11c0*/  LOP3.LUT R11, R11, 0x64006400, RZ, 0xfc, !PT ;  /* 0x640064000b0b7812 */ /* 0x000fc600078efcff */
[----:B------:R-:W-:Y:S02]  /*11d0*/  HADD2 R37, R37, R6 ;  /* 0x0000000625257230 */ /* 0x000fe40000000000 */
[----:B------:R-:W-:Y:S02]  /*11e0*/  HFMA2 R11, R11, 0.0625, 0.0625, R0 ;  /* 0x2c002c000b0b7831 */ /* 0x000fe40000000000 */
[----:B------:R-:W-:Y:S01]  /*11f0*/  HFMA2 R36, R37, R14, R36 ;  /* 0x0000000e25247231 */ /* 0x000fe20000000024 */
[----:B------:R-:W-:-:S08]  /*1200*/  HFMA2.MMA R14, R10, 0.0625, 0.0625, R5 ;  /* 0x2c002c000a0e7835 */ /* 0x000fd00000000005 */
[----:B------:R-:W-:Y:S01]  /*1210*/  HFMA2.MMA R14, R14, R15, R33 ;  /* 0x0000000f0e0e7235 */ /* 0x000fe20000000021 */
[----:B------:R-:W-:Y:S02]  /*1220*/  HFMA2 R33, R11, R15, R36 ;  /* 0x0000000f0b217231 */ /* 0x000fe40000000024 */
[----:B------:R-:W0:Y:S05]  /*1230*/  LDS.128 R8, [UR6+0x10] ;  /* 0x00001006ff087984 */ /* 0x000e2a0008000c00 */
[----:B------:R-:W-:Y:S01]  /*1240*/  HFMA2.MMA R29, R14, R22, R29 ;  /* 0x000000160e1d7235 */ /* 0x000fe2000000001d */
[----:B--2---:R-:W-:Y:S02]  /*1250*/  LOP3.LUT R14, R16, 0xf000f, RZ, 0xc0, !PT ;  /* 0x000f000f100e7812 */ /* 0x004fe400078ec0ff */
[----:B------:R-:W-:-:S02]  /*1260*/  SHF.R.U32.HI R37, RZ, 0x8, R16 ;  /* 0x00000008ff257819 */ /* 0x000fc40000011610 */
[----:B------:R-:W-:Y:S02]  /*1270*/  LOP3.LUT R15, R14, 0x64006400, RZ, 0xfc, !PT ;  /* 0x640064000e0f7812 */ /* 0x000fe400078efcff */
[----:B------:R-:W-:Y:S02]  /*1280*/  LOP3.LUT R14, R37, 0xf000f, RZ, 0xc0, !PT ;  /* 0x000f000f250e7812 */ /* 0x000fe400078ec0ff */
[----:B------:R-:W-:Y:S01]  /*1290*/  LOP3.LUT R34, R16, 0xf000f0, RZ, 0xc0, !PT ;  /* 0x00f000f010227812 */ /* 0x000fe200078ec0ff */
[--C-:B------:R-:W-:Y:S01]  /*12a0*/  HADD2 R16, R15, R20.reuse ;  /* 0x000000140f107230 */ /* 0x100fe20000000000 */
[----:B------:R-:W-:Y:S02]  /*12b0*/  LOP3.LUT R15, R14, 0x64006400, RZ, 0xfc, !PT ;  /* 0x640064000e0f7812 */ /* 0x000fe400078efcff */
[C---:B------:R-:W-:Y:S02]  /*12c0*/  LOP3.LUT R14, R17.reuse, 0xf000f, RZ, 0xc0, !PT ;  /* 0x000f000f110e7812 */ /* 0x040fe400078ec0ff */
[----:B------:R-:W-:Y:S01]  /*12d0*/  SHF.R.U32.HI R36, RZ, 0x8, R17 ;  /* 0x00000008ff247819 */ /* 0x000fe20000011611 */
[----:B------:R-:W-:Y:S01]  /*12e0*/  HADD2 R35, R15, R20 ;  /* 0x000000140f237230 */ /* 0x000fe20000000000 */
[----:B------:R-:W-:Y:S01]  /*12f0*/  LOP3.LUT R15, R14, 0x64006400, RZ, 0xfc, !PT ;  /* 0x640064000e0f7812 */ /* 0x000fe200078efcff */
[----:B0-----:R-:W-:Y:S01]  /*1300*/  HFMA2.MMA R16, R16, R8, RZ ;  /* 0x0000000810107235 */ /* 0x001fe200000000ff */
[----:B------:R-:W-:-:S02]  /*1310*/  LOP3.LUT R14, R17, 0xf000f0, RZ, 0xc0, !PT ;  /* 0x00f000f0110e7812 */ /* 0x000fc400078ec0ff */
[----:B------:R-:W-:Y:S01]  /*1320*/  LOP3.LUT R34, R34, 0x64006400, RZ, 0xfc, !PT ;  /* 0x6400640022227812 */ /* 0x000fe200078efcff */
[----:B------:R-:W-:Y:S01]  /*1330*/  HADD2 R15, R15, R2 ;  /* 0x000000020f0f7230 */ /* 0x000fe20000000000 */
[----:B------:R-:W-:-:S03]  /*1340*/  LOP3.LUT R14, R14, 0x64006400, RZ, 0xfc, !PT ;  /* 0x640064000e0e7812 */ /* 0x000fc600078efcff */
[----:B------:R-:W-:Y:S02]  /*1350*/  HFMA2 R34, R34, 0.0625, 0.0625, R7 ;  /* 0x2c002c0022227831 */ /* 0x000fe40000000007 */
[----:B------:R-:W-:Y:S01]  /*1360*/  HFMA2.MMA R15, R15, R8, RZ ;  /* 0x000000080f0f7235 */ /* 0x000fe200000000ff */
[----:B------:R-:W-:Y:S02]  /*1370*/  HFMA2 R14, R14, 0.0625, 0.0625, R3 ;  /* 0x2c002c000e0e7831 */ /* 0x000fe40000000003 */
[----:B------:R-:W-:-:S06]  /*1380*/  HFMA2 R16, R34, R9, R16 ;  /* 0x0000000922107231 */ /* 0x000fcc0000000010 */
[----:B------:R-:W-:Y:S01]  /*1390*/  HFMA2.MMA R35, R35, R10, R16 ;  /* 0x0000000a23237235 */ /* 0x000fe20000000010 */
[----:B------:R-:W-:Y:S01]  /*13a0*/  HFMA2 R17, R14, R9, R15 ;  /* 0x000000090e117231 */ /* 0x000fe2000000000f */
[----:B------:R-:W-:Y:S02]  /*13b0*/  LOP3.LUT R14, R36, 0xf000f, RZ, 0xc0, !PT ;  /* 0x000f000f240e7812 */ /* 0x000fe400078ec0ff */
[----:B------:R-:W-:Y:S02]  /*13c0*/  SHF.R.U32.HI R16, RZ, 0x8, R18 ;  /* 0x00000008ff107819 */ /* 0x000fe40000011612 */
[----:B------:R-:W-:Y:S02]  /*13d0*/  LOP3.LUT R15, R14, 0x64006400, RZ, 0xfc, !PT ;  /* 0x640064000e0f7812 */ /* 0x000fe400078efcff */
[----:B------:R-:W-:-:S03]  /*13e0*/  LOP3.LUT R14, R18, 0xf000f, RZ, 0xc0, !PT ;  /* 0x000f000f120e7812 */ /* 0x000fc600078ec0ff */
[----:B------:R-:W-:Y:S01]  /*13f0*/  HADD2 R34, R15, R2 ;  /* 0x000000020f227230 */ /* 0x000fe20000000000 */
[----:B------:R-:W-:Y:S02]  /*1400*/  LOP3.LUT R15, R14, 0x64006400, RZ, 0xfc, !PT ;  /* 0x640064000e0f7812 */ /* 0x000fe400078efcff */
[----:B------:R-:W-:-:S03]  /*1410*/  LOP3.LUT R14, R18, 0xf000f0, RZ, 0xc0, !PT ;  /* 0x00f000f0120e7812 */ /* 0x000fc600078ec0ff */
[----:B------:R-:W-:Y:S01]  /*1420*/  HADD2 R15, R15, R4 ;  /* 0x000000040f0f7230 */ /* 0x000fe20000000000 */
[----:B------:R-:W-:Y:S01]  /*1430*/  LOP3.LUT R14, R14, 0x64006400, RZ, 0xfc, !PT ;  /* 0x640064000e0e7812 */ /* 0x000fe200078efcff */
[----:B------:R-:W-:-:S04]  /*1440*/  HFMA2.MMA R34, R34, R10, R17 ;  /* 0x0000000a22227235 */ /* 0x000fc80000000011 */
[----:B------:R-:W-:Y:S01]  /*1450*/  HFMA2.MMA R15, R15, R8, RZ ;  /* 0x000000080f0f7235 */ /* 0x000fe200000000ff */
[----:B------:R-:W-:Y:S01]  /*1460*/  HFMA2 R17, R14, 0.0625, 0.0625, R5 ;  /* 0x2c002c000e117831 */ /* 0x000fe20000000005 */
[----:B------:R-:W-:-:S08]  /*1470*/  LOP3.LUT R14, R16, 0xf000f, RZ, 0xc0, !PT ;  /* 0x000f000f100e7812 */ /* 0x000fd000078ec0ff */
[----:B------:R-:W-:Y:S01]  /*1480*/  HFMA2 R17, R17, R9, R15 ;  /* 0x0000000911117231 */ /* 0x000fe2000000000f */
[----:B------:R-:W-:Y:S02]  /*1490*/  LOP3.LUT R15, R14, 0x64006400, RZ, 0xfc, !PT ;  /* 0x640064000e0f7812 */ /* 0x000fe400078efcff */
[----:B------:R-:W-:-:S03]  /*14a0*/  LOP3.LUT R14, R19, 0xf000f, RZ, 0xc0, !PT ;  /* 0x000f000f130e7812 */ /* 0x000fc600078ec0ff */
[----:B------:R-:W-:-:S06]  /*14b0*/  HADD2 R15, R15, R4 ;  /* 0x000000040f0f7230 */ /* 0x000fcc0000000000 */
[----:B------:R-:W-:Y:S01]  /*14c0*/  HFMA2.MMA R17, R15, R10, R17 ;  /* 0x0000000a0f117235 */ /* 0x000fe20000000011 */
[----:B------:R-:W-:-:S05]  /*14d0*/  LOP3.LUT R15, R14, 0x64006400, RZ, 0xfc, !PT ;  /* 0x640064000e0f7812 */ /* 0x000fca00078efcff */
[----:B------:R-:W-:-:S04]  /*14e0*/  HADD2 R15, R15, R6 ;  /* 0x000000060f0f7230 */ /* 0x000fc80000000000 */
[----:B------:R-:W-:Y:S01]  /*14f0*/  HFMA2 R14, R15, R8, RZ.H0_H0 ;  /* 0x000000080f0e7231 */ /* 0x000fe200000400ff */
[----:B------:R-:W-:-:S04]  /*1500*/  LOP3.LUT R8, R19, 0xf000f0, RZ, 0xc0, !PT ;  /* 0x00f000f013087812 */ /* 0x000fc800078ec0ff */
[----:B------:R-:W-:Y:S02]  /*1510*/  LOP3.LUT R15, R8, 0x64006400, RZ, 0xfc, !PT ;  /* 0x64006400080f7812 */ /* 0x000fe400078efcff */
[----:B------:R-:W-:Y:S01]  /*1520*/  SHF.R.U32.HI R8, RZ, 0x8, R19 ;  /* 0x00000008ff087819 */ /* 0x000fe20000011613 */
[----:B------:R-:W-:-:S03]  /*1530*/  IMAD.U32 R19, RZ, RZ, UR8 ;  /* 0x00000008ff137e24 */ /* 0x000fc6000f8e00ff */
[----:B------:R-:W-:Y:S01]  /*1540*/  HFMA2.MMA R15, R15, 0.0625, 0.0625, R0 ;  /* 0x2c002c000f0f7835 */ /* 0x000fe20000000000 */
[----:B------:R-:W-:-:S09]  /*1550*/  IMAD.WIDE R18, R19, 0x4, R12 ;  /* 0x0000000413127825 */ /* 0x000fd200078e020c */
[----:B------:R-:W-:Y:S01]  /*1560*/  HFMA2 R14, R15, R9, R14 ;  /* 0x000000090f0e7231 */ /* 0x000fe2000000000e */
[----:B------:R-:W-:-:S04]  /*1570*/  LOP3.LUT R9, R8, 0xf000f, RZ, 0xc0, !PT ;  /* 0x000f000f08097812 */ /* 0x000fc800078ec0ff */
[----:B------:R-:W-:-:S05]  /*1580*/  LOP3.LUT R9, R9, 0x64006400, RZ, 0xfc, !PT ;  /* 0x6400640009097812 */ /* 0x000fca00078efcff */
[----:B------:R-:W-:-:S06]  /*1590*/  HADD2 R9, R9, R6 ;  /* 0x0000000609097230 */ /* 0x000fcc0000000000 */
[----:B------:R-:W-:Y:S02]  /*15a0*/  HFMA2.MMA R10, R9, R10, R14 ;  /* 0x0000000a090a7235 */ /* 0x000fe4000000000e */
[----:B------:R-:W2:Y:S01]  /*15b0*/  LDG.E.128.CONSTANT R12, desc[UR10][R18.64] ;  /* 0x0000000a120c7981 */ /* 0x000ea2000c1e9d00 */
[----:B------:R-:W-:Y:S01]  /*15c0*/  LOP3.LUT R8, R8, 0xf000f0, RZ, 0xc0, !PT ;  /* 0x00f000f008087812 */ /* 0x000fe200078ec0ff */
[----:B------:R-:W-:Y:S01]  /*15d0*/  HFMA2 R30, R33, R21, R30 ;  /* 0x00000015211e7231 */ /* 0x000fe2000000001e */
[----:B------:R-:W-:Y:S02]  /*15e0*/  LOP3.LUT R37, R37, 0xf000f0, RZ, 0xc0, !PT ;  /* 0x00f000f025257812 */ /* 0x000fe400078ec0ff */
[----:B------:R-:W-:Y:S02]  /*15f0*/  LOP3.LUT R36, R36, 0xf000f0, RZ, 0xc0, !PT ;  /* 0x00f000f024247812 */ /* 0x000fe400078ec0ff */
[----:B------:R-:W-:Y:S02]  /*1600*/  LOP3.LUT R9, R8, 0x64006400, RZ, 0xfc, !PT ;  /* 0x6400640008097812 */ /* 0x000fe400078efcff */
[----:B------:R-:W-:-:S02]  /*1610*/  LOP3.LUT R16, R16, 0xf000f0, RZ, 0xc0, !PT ;  /* 0x00f000f010107812 */ /* 0x000fc400078ec0ff */
[----:B------:R-:W-:Y:S02]  /*1620*/  LOP3.LUT R37, R37, 0x64006400, RZ, 0xfc, !PT ;  /* 0x6400640025257812 */ /* 0x000fe400078efcff */
[----:B------:R-:W-:Y:S01]  /*1630*/  LOP3.LUT R36, R36, 0x64006400, RZ, 0xfc, !PT ;  /* 0x6400640024247812 */ /* 0x000fe200078efcff */
[----:B------:R-:W-:Y:S01]  /*1640*/  HFMA2.MMA R9, R9, 0.0625, 0.0625, R0 ;  /* 0x2c002c0009097835 */ /* 0x000fe20000000000 */
[----:B------:R-:W-:Y:S01]  /*1650*/  LOP3.LUT R16, R16, 0x64006400, RZ, 0xfc, !PT ;  /* 0x6400640010107812 */ /* 0x000fe200078efcff */
[----:B------:R-:W-:Y:S02]  /*1660*/  HFMA2 R37, R37, 0.0625, 0.0625, R7 ;  /* 0x2c002c0025257831 */ /* 0x000fe40000000007 */
[----:B------:R-:W-:Y:S02]  /*1670*/  HFMA2 R36, R36, 0.0625, 0.0625, R3 ;  /* 0x2c002c0024247831 */ /* 0x000fe40000000003 */
[----:B------:R-:W-:Y:S02]  /*1680*/  HFMA2 R16, R16, 0.0625, 0.0625, R5 ;  /* 0x2c002c0010107831 */ /* 0x000fe40000000005 */
[----:B------:R-:W-:-:S02]  /*1690*/  HFMA2.MMA R35, R37, R11, R35 ;  /* 0x0000000b25237235 */ /* 0x000fc40000000023 */
[----:B------:R-:W-:Y:S01]  /*16a0*/  HFMA2 R17, R16, R11, R17 ;  /* 0x0000000b10117231 */ /* 0x000fe20000000011 */
[-C--:B------:R-:W-:Y:S02]  /*16b0*/  HFMA2.MMA R34, R36, R11.reuse, R34 ;  /* 0x0000000b24227235 */ /* 0x080fe40000000022 */
[----:B------:R-:W-:Y:S02]  /*16c0*/  HFMA2.MMA R16, R9, R11, R10 ;  /* 0x0000000b09107235 */ /* 0x000fe4000000000a */
[----:B------:R-:W0:Y:S01]  /*16d0*/  LDS.128 R8, [UR6+0x20] ;  /* 0x00002006ff087984 */ /* 0x000e220008000c00 */
[----:B------:R-:W-:Y:S02]  /*16e0*/  HFMA2.MMA R29, R17, R22, R29 ;  /* 0x00000016111d7235 */ /* 0x000fe4000000001d */
[----:B------:R-:W-:-:S03]  /*16f0*/  HFMA2.MMA R32, R35, R24, R32 ;  /* 0x0000001823207235 */ /* 0x000fc60000000020 */
[----:B------:R-:W-:Y:S01]  /*1700*/  HFMA2 R31, R34, R23, R31 ;  /* 0x00000017221f7231 */ /* 0x000fe2000000001f */
[C---:B--2---:R-:W-:Y:S02]  /*1710*/  LOP3.LUT R17, R12.reuse, 0xf000f, RZ, 0xc0, !PT ;  /* 0x000f000f0c117812 */ /* 0x044fe400078ec0ff */
[----:B------:R-:W-:Y:S02]  /*1720*/  LOP3.LUT R34, R12, 0xf000f0, RZ, 0xc0, !PT ;  /* 0x00f000f00c227812 */ /* 0x000fe400078ec0ff */
[----:B------:R-:W-:Y:S02]  /*1730*/  LOP3.LUT R17, R17, 0x64006400, RZ, 0xfc, !PT ;  /* 0x6400640011117812 */ /* 0x000fe400078efcff */
[----:B------:R-:W-:Y:S02]  /*1740*/  SHF.R.U32.HI R33, RZ, 0x8, R12 ;  /* 0x00000008ff217819 */ /* 0x000fe4000001160c */
[----:B------:R-:W-:Y:S01]  /*1750*/  LOP3.LUT R34, R34, 0x64006400, RZ, 0xfc, !PT ;  /* 0x6400640022227812 */ /* 0x000fe200078efcff */
[----:B------:R-:W-:Y:S01]  /*1760*/  HADD2 R35, R17, R20 ;  /* 0x0000001411237230 */ /* 0x000fe20000000000 */
[----:B------:R-:W-:-:S02]  /*1770*/  LOP3.LUT R12, R33, 0xf000f, RZ, 0xc0, !PT ;  /* 0x000f000f210c7812 */ /* 0x000fc400078ec0ff */
[----:B------:R-:W-:Y:S01]  /*1780*/  SHF.R.U32.HI R37, RZ, 0x8, R14 ;  /* 0x00000008ff257819 */ /* 0x000fe2000001160e */
[----:B------:R-:W-:Y:S01]  /*1790*/  HFMA2 R34, R34, 0.0625, 0.0625, R7 ;  /* 0x2c002c0022227831 */ /* 0x000fe20000000007 */
[----:B------:R-:W-:Y:S01]  /*17a0*/  LOP3.LUT R17, R12, 0x64006400, RZ, 0xfc, !PT ;  /* 0x640064000c117812 */ /* 0x000fe200078efcff */
[----:B0-----:R-:W-:Y:S01]  /*17b0*/  HFMA2.MMA R35, R35, R8, RZ ;  /* 0x0000000823237235 */ /* 0x001fe200000000ff */
[----:B------:R-:W-:-:S03]  /*17c0*/  LOP3.LUT R12, R13, 0xf000f, RZ, 0xc0, !PT ;  /* 0x000f000f0d0c7812 */ /* 0x000fc600078ec0ff */
[----:B------:R-:W-:-:S06]  /*17d0*/  HADD2 R17, R17, R20 ;  /* 0x0000001411117230 */ /* 0x000fcc0000000000 */
[----:B------:R-:W-:Y:S01]  /*17e0*/  HFMA2 R34, R34, R9, R35 ;  /* 0x0000000922227231 */ /* 0x000fe20000000023 */
[----:B------:R-:W-:Y:S02]  /*17f0*/  LOP3.LUT R35, R12, 0x64006400, RZ, 0xfc, !PT ;  /* 0x640064000c237812 */ /* 0x000fe400078efcff */
[----:B------:R-:W-:-:S03]  /*1800*/  LOP3.LUT R12, R13, 0xf000f0, RZ, 0xc0, !PT ;  /* 0x00f000f00d0c7812 */ /* 0x000fc600078ec0ff */
[----:B------:R-:W-:Y:S01]  /*1810*/  HADD2 R35, R35, R2 ;  /* 0x0000000223237230 */ /* 0x000fe20000000000 */
[----:B------:R-:W-:Y:S01]  /*1820*/  LOP3.LUT R12, R12, 0x64006400, RZ, 0xfc, !PT ;  /* 0x640064000c0c7812 */ /* 0x000fe200078efcff */
[----:B------:R-:W-:Y:S01]  /*1830*/  HFMA2.MMA R17, R17, R10, R34 ;  /* 0x0000000a11117235 */ /* 0x000fe20000000022 */
[----:B------:R-:W-:-:S03]  /*1840*/  SHF.R.U32.HI R34, RZ, 0x8, R13 ;  /* 0x00000008ff227819 */ /* 0x000fc6000001160d */
[----:B------:R-:W-:Y:S01]  /*1850*/  HFMA2.MMA R35, R35, R8, RZ ;  /* 0x0000000823237235 */ /* 0x000fe200000000ff */
[----:B------:R-:W-:-:S09]  /*1860*/  HFMA2 R12, R12, 0.0625, 0.0625, R3 ;  /* 0x2c002c000c0c7831 */ /* 0x000fd20000000003 */
[----:B------:R-:W-:Y:S01]  /*1870*/  HFMA2 R36, R12, R9, R35 ;  /* 0x000000090c247231 */ /* 0x000fe20000000023 */
[----:B------:R-:W-:-:S04]  /*1880*/  LOP3.LUT R12, R34, 0xf000f, RZ, 0xc0, !PT ;  /* 0x000f000f220c7812 */ /* 0x000fc800078ec0ff */
        /* <DEDUP_REMOVED lines=21> */
[----:B------:R-:W-:-:S04]  /*19e0*/  SHF.R.U32.HI R8, RZ, 0x8, R15 ;  /* 0x00000008ff087819 */ /* 0x000fc8000001160f */
[----:B------:R-:W-:-:S10]  /*19f0*/  HFMA2.MMA R13, R13, 0.0625, 0.0625, R0 ;  /* 0x2c002c000d0d7835 */ /* 0x000fd40000000000 */
[----:B------:R-:W-:Y:S01]  /*1a00*/  HFMA2 R12, R13, R9, R12 ;  /* 0x000000090d0c7231 */ /* 0x000fe2000000000c */
[----:B------:R-:W-:-:S04]  /*1a10*/  LOP3.LUT R9, R8, 0xf000f, RZ, 0xc0, !PT ;  /* 0x000f000f08097812 */ /* 0x000fc800078ec0ff */
[----:B------:R-:W-:-:S05]  /*1a20*/  LOP3.LUT R9, R9, 0x64006400, RZ, 0xfc, !PT ;  /* 0x6400640009097812 */ /* 0x000fca00078efcff */
[----:B------:R-:W-:-:S06]  /*1a30*/  HADD2 R9, R9, R6 ;  /* 0x0000000609097230 */ /* 0x000fcc0000000000 */
[----:B------:R-:W-:Y:S01]  /*1a40*/  HFMA2.MMA R10, R9, R10, R12 ;  /* 0x0000000a090a7235 */ /* 0x000fe2000000000c */
[----:B------:R-:W-:-:S04]  /*1a50*/  IMAD.U32 R9, RZ, RZ, UR8 ;  /* 0x00000008ff097e24 */ /* 0x000fc8000f8e00ff */
[----:B------:R-:W-:-:S05]  /*1a60*/  IMAD.WIDE R18, R9, 0x4, R18 ;  /* 0x0000000409127825 */ /* 0x000fca00078e0212 */
[----:B------:R-:W2:Y:S01]  /*1a70*/  LDG.E.128.CONSTANT R12, desc[UR10][R18.64] ;  /* 0x0000000a120c7981 */ /* 0x000ea2000c1e9d00 */
[----:B------:R-:W-:Y:S01]  /*1a80*/  LOP3.LUT R33, R33, 0xf000f0, RZ, 0xc0, !PT ;  /* 0x00f000f021217812 */ /* 0x000fe200078ec0ff */
[----:B------:R-:W-:Y:S01]  /*1a90*/  HFMA2 R16, R16, R21, R30 ;  /* 0x0000001510107231 */ /* 0x000fe2000000001e */
[----:B------:R-:W-:Y:S01]  /*1aa0*/  LOP3.LUT R9, R8, 0xf000f0, RZ, 0xc0, !PT ;  /* 0x00f000f008097812 */ /* 0x000fe200078ec0ff */
[----:B------:R-:W-:Y:S01]  /*1ab0*/  UIADD3 UR4, UR4, 0x20, URZ ;  /* 0x0000002004047890 */ /* 0x000fe2000fffe03f */
[----:B------:R-:W-:Y:S01]  /*1ac0*/  LOP3.LUT R33, R33, 0x64006400, RZ, 0xfc, !PT ;  /* 0x6400640021217812 */ /* 0x000fe200078efcff */
[----:B------:R-:W-:Y:S01]  /*1ad0*/  UIADD3 UR5, UR5, 0x20, URZ ;  /* 0x0000002005057890 */ /* 0x000fe2000fffe03f */
[----:B------:R-:W-:Y:S01]  /*1ae0*/  LOP3.LUT R34, R34, 0xf000f0, RZ, 0xc0, !PT ;  /* 0x00f000f022227812 */ /* 0x000fe200078ec0ff */
[----:B------:R-:W-:Y:S01]  /*1af0*/  UISETP.GE.AND UP0, UPT, UR4, UR9, UPT ;  /* 0x000000090400728c */ /* 0x000fe2000bf06270 */
[----:B------:R-:W-:Y:S01]  /*1b00*/  LOP3.LUT R37, R37, 0xf000f0, RZ, 0xc0, !PT ;  /* 0x00f000f025257812 */ /* 0x000fe200078ec0ff */
[----:B------:R-:W-:Y:S01]  /*1b10*/  HFMA2 R33, R33, 0.0625, 0.0625, R7 ;  /* 0x2c002c0021217831 */ /* 0x000fe20000000007 */
[----:B------:R-:W-:-:S02]  /*1b20*/  LOP3.LUT R9, R9, 0x64006400, RZ, 0xfc, !PT ;  /* 0x6400640009097812 */ /* 0x000fc400078efcff */
[----:B------:R-:W-:Y:S02]  /*1b30*/  LOP3.LUT R34, R34, 0x64006400, RZ, 0xfc, !PT ;  /* 0x6400640022227812 */ /* 0x000fe400078efcff */
[----:B------:R-:W-:Y:S01]  /*1b40*/  LOP3.LUT R8, R37, 0x64006400, RZ, 0xfc, !PT ;  /* 0x6400640025087812 */ /* 0x000fe200078efcff */
[----:B------:R-:W-:Y:S01]  /*1b50*/  HFMA2.MMA R17, R33, R11, R17 ;  /* 0x0000000b21117235 */ /* 0x000fe20000000011 */
[----:B------:R-:W-:Y:S01]  /*1b60*/  PLOP3.LUT P0, PT, PT, PT, UP0, 0x80, 0x0 ;  /* 0x000000000000781c */ /* 0x000fe20003f0f008 */
[----:B------:R-:W-:Y:S01]  /*1b70*/  HFMA2.MMA R33, R9, 0.0625, 0.0625, R0 ;  /* 0x2c002c0009217835 */ /* 0x000fe20000000000 */
[----:B------:R-:W-:Y:S02]  /*1b80*/  HFMA2 R34, R34, 0.0625, 0.0625, R3 ;  /* 0x2c002c0022227831 */ /* 0x000fe40000000003 */
[----:B------:R-:W-:-:S03]  /*1b90*/  HFMA2 R8, R8, 0.0625, 0.0625, R5 ;  /* 0x2c002c0008087831 */ /* 0x000fc60000000005 */
[----:B------:R-:W-:Y:S01]  /*1ba0*/  HFMA2.MMA R17, R17, R24, R32 ;  /* 0x0000001811117235 */ /* 0x000fe20000000020 */
[----:B------:R-:W-:Y:S01]  /*1bb0*/  HFMA2 R36, R8, R11, R36 ;  /* 0x0000000b08247231 */ /* 0x000fe20000000024 */
[-C--:B------:R-:W-:Y:S02]  /*1bc0*/  HFMA2.MMA R35, R34, R11.reuse, R35 ;  /* 0x0000000b22237235 */ /* 0x080fe40000000023 */
[----:B------:R-:W-:Y:S02]  /*1bd0*/  HFMA2.MMA R33, R33, R11, R10 ;  /* 0x0000000b21217235 */ /* 0x000fe4000000000a */
[----:B------:R-:W0:Y:S01]  /*1be0*/  LDS.128 R8, [UR6+0x30] ;  /* 0x00003006ff087984 */ /* 0x000e220008000c00 */
[----:B------:R-:W-:Y:S01]  /*1bf0*/  HFMA2.MMA R29, R36, R22, R29 ;  /* 0x00000016241d7235 */ /* 0x000fe2000000001d */
[----:B------:R-:W-:-:S04]  /*1c00*/  UIADD3 UR6, UR6, 0x40, URZ ;  /* 0x0000004006067890 */ /* 0x000fc8000fffe03f */
[----:B------:R-:W-:Y:S02]  /*1c10*/  HFMA2 R34, R35, R23, R31 ;  /* 0x0000001723227231 */ /* 0x000fe4000000001f */
[----:B------:R-:W-:Y:S01]  /*1c20*/  HFMA2 R16, R33, R21, R16 ;  /* 0x0000001521107231 */ /* 0x000fe20000000010 */
[----:B--2---:R-:W-:Y:S02]  /*1c30*/  LOP3.LUT R30, R12, 0xf000f, RZ, 0xc0, !PT ;  /* 0x000f000f0c1e7812 */ /* 0x004fe400078ec0ff */
[----:B------:R-:W-:Y:S02]  /*1c40*/  LOP3.LUT R32, R13, 0xf000f0, RZ, 0xc0, !PT ;  /* 0x00f000f00d207812 */ /* 0x000fe400078ec0ff */
[----:B------:R-:W-:Y:S02]  /*1c50*/  LOP3.LUT R31, R30, 0x64006400, RZ, 0xfc, !PT ;  /* 0x640064001e1f7812 */ /* 0x000fe400078efcff */
[----:B------:R-:W-:Y:S02]  /*1c60*/  LOP3.LUT R30, R12, 0xf000f0, RZ, 0xc0, !PT ;  /* 0x00f000f00c1e7812 */ /* 0x000fe400078ec0ff */
[----:B------:R-:W-:Y:S01]  /*1c70*/  LOP3.LUT R32, R32, 0x64006400, RZ, 0xfc, !PT ;  /* 0x6400640020207812 */ /* 0x000fe200078efcff */
[----:B------:R-:W-:Y:S01]  /*1c80*/  HADD2 R31, R31, R20 ;  /* 0x000000141f1f7230 */ /* 0x000fe20000000000 */
[----:B------:R-:W-:-:S02]  /*1c90*/  LOP3.LUT R30, R30, 0x64006400, RZ, 0xfc, !PT ;  /* 0x640064001e1e7812 */ /* 0x000fc400078efcff */
[----:B------:R-:W-:Y:S01]  /*1ca0*/  LOP3.LUT R35, R14, 0xf000f0, RZ, 0xc0, !PT ;  /* 0x00f000f00e237812 */ /* 0x000fe200078ec0ff */
[----:B0-----:R-:W-:Y:S01]  /*1cb0*/  HFMA2 R31, R31, R8, RZ.H0_H0 ;  /* 0x000000081f1f7231 */ /* 0x001fe200000400ff */
[----:B------:R-:W-:Y:S01]  /*1cc0*/  SHF.R.U32.HI R12, RZ, 0x8, R12 ;  /* 0x00000008ff0c7819 */ /* 0x000fe2000001160c */
[----:B------:R-:W-:Y:S01]  /*1cd0*/  HFMA2 R32, R32, 0.0625, 0.0625, R3 ;  /* 0x2c002c0020207831 */ /* 0x000fe20000000003 */
[----:B------:R-:W-:Y:S01]  /*1ce0*/  HFMA2.MMA R30, R30, 0.0625, 0.0625, R7 ;  /* 0x2c002c001e1e7835 */ /* 0x000fe20000000007 */
[----:B------:R-:W-:-:S06]  /*1cf0*/  LOP3.LUT R35, R35, 0x64006400, RZ, 0xfc, !PT ;  /* 0x6400640023237812 */ /* 0x000fcc00078efcff */
[----:B------:R-:W-:Y:S02]  /*1d00*/  HFMA2.MMA R35, R35, 0.0625, 0.0625, R5 ;  /* 0x2c002c0023237835 */ /* 0x000fe40000000005 */
[----:B------:R-:W-:Y:S01]  /*1d10*/  HFMA2.MMA R30, R30, R9, R31 ;  /* 0x000000091e1e7235 */ /* 0x000fe2000000001f */
[----:B------:R-:W-:Y:S02]  /*1d20*/  LOP3.LUT R31, R13, 0xf000f, RZ, 0xc0, !PT ;  /* 0x000f000f0d1f7812 */ /* 0x000fe400078ec0ff */
[----:B------:R-:W-:Y:S02]  /*1d30*/  SHF.R.U32.HI R13, RZ, 0x8, R13 ;  /* 0x00000008ff0d7819 */ /* 0x000fe4000001160d */
[----:B------:R-:W-:-:S05]  /*1d40*/  LOP3.LUT R31, R31, 0x64006400, RZ, 0xfc, !PT ;  /* 0x640064001f1f7812 */ /* 0x000fca00078efcff */
[----:B------:R-:W-:-:S06]  /*1d50*/  HADD2 R31, R31, R2 ;  /* 0x000000021f1f7230 */ /* 0x000fcc0000000000 */
[----:B------:R-:W-:-:S10]  /*1d60*/  HFMA2.MMA R31, R31, R8, RZ ;  /* 0x000000081f1f7235 */ /* 0x000fd400000000ff */
[----:B------:R-:W-:Y:S01]  /*1d70*/  HFMA2 R32, R32, R9, R31 ;  /* 0x0000000920207231 */ /* 0x000fe2000000001f */
[----:B------:R-:W-:Y:S02]  /*1d80*/  LOP3.LUT R31, R14, 0xf000f, RZ, 0xc0, !PT ;  /* 0x000f000f0e1f7812 */ /* 0x000fe400078ec0ff */
[----:B------:R-:W-:Y:S02]  /*1d90*/  SHF.R.U32.HI R14, RZ, 0x8, R14 ;  /* 0x00000008ff0e7819 */ /* 0x000fe4000001160e */
[----:B------:R-:W-:-:S05]  /*1da0*/  LOP3.LUT R31, R31, 0x64006400, RZ, 0xfc, !PT ;  /* 0x640064001f1f7812 */ /* 0x000fca00078efcff */
[----:B------:R-:W-:-:S04]  /*1db0*/  HADD2 R31, R31, R4 ;  /* 0x000000041f1f7230 */ /* 0x000fc80000000000 */
[----:B------:R-:W-:-:S06]  /*1dc0*/  HFMA2 R31, R31, R8, RZ.H0_H0 ;  /* 0x000000081f1f7231 */ /* 0x000fcc00000400ff */
[----:B------:R-:W-:Y:S01]  /*1dd0*/  HFMA2.MMA R31, R35, R9, R31 ;  /* 0x00000009231f7235 */ /* 0x000fe2000000001f */
[----:B------:R-:W-:-:S04]  /*1de0*/  LOP3.LUT R35, R15, 0xf000f, RZ, 0xc0, !PT ;  /* 0x000f000f0f237812 */ /* 0x000fc800078ec0ff */
[----:B------:R-:W-:-:S05]  /*1df0*/  LOP3.LUT R35, R35, 0x64006400, RZ, 0xfc, !PT ;  /* 0x6400640023237812 */ /* 0x000fca00078efcff */
[----:B------:R-:W-:-:S04]  /*1e00*/  HADD2 R35, R35, R6 ;  /* 0x0000000623237230 */ /* 0x000fc80000000000 */
[----:B------:R-:W-:Y:S01]  /*1e10*/  HFMA2 R8, R35, R8, RZ.H0_H0 ;  /* 0x0000000823087231 */ /* 0x000fe200000400ff */
[----:B------:R-:W-:Y:S02]  /*1e20*/  LOP3.LUT R35, R15, 0xf000f0, RZ, 0xc0, !PT ;  /* 0x00f000f00f237812 */ /* 0x000fe400078ec0ff */
[----:B------:R-:W-:Y:S02]  /*1e30*/  SHF.R.U32.HI R15, RZ, 0x8, R15 ;  /* 0x00000008ff0f7819 */ /* 0x000fe4000001160f */
[----:B------:R-:W-:-:S06]  /*1e40*/  LOP3.LUT R35, R35, 0x64006400, RZ, 0xfc, !PT ;  /* 0x6400640023237812 */ /* 0x000fcc00078efcff */
[----:B------:R-:W-:-:S10]  /*1e50*/  HFMA2.MMA R35, R35, 0.0625, 0.0625, R0 ;  /* 0x2c002c0023237835 */ /* 0x000fd40000000000 */
[----:B------:R-:W-:Y:S02]  /*1e60*/  HFMA2 R9, R35, R9, R8 ;  /* 0x0000000923097231 */ /* 0x000fe40000000008 */
[----:B------:R-:W-:Y:S01]  /*1e70*/  IMAD.U32 R35, RZ, RZ, UR8 ;  /* 0x00000008ff237e24 */ /* 0x000fe2000f8e00ff */
[C---:B------:R-:W-:Y:S02]  /*1e80*/  LOP3.LUT R8, R12.reuse, 0xf000f, RZ, 0xc0, !PT ;  /* 0x000f000f0c087812 */ /* 0x040fe400078ec0ff */
[----:B------:R-:W-:Y:S01]  /*1e90*/  LOP3.LUT R12, R12, 0xf000f0, RZ, 0xc0, !PT ;  /* 0x00f000f00c0c7812 */ /* 0x000fe200078ec0ff */
[----:B------:R-:W-:Y:S01]  /*1ea0*/  IMAD.WIDE R18, R35, 0x4, R18 ;  /* 0x0000000423127825 */ /* 0x000fe200078e0212 */
[----:B------:R-:W-:Y:S02]  /*1eb0*/  LOP3.LUT R35, R8, 0x64006400, RZ, 0xfc, !PT ;  /* 0x6400640008237812 */ /* 0x000fe400078efcff */
[C---:B------:R-:W-:Y:S02]  /*1ec0*/  LOP3.LUT R8, R13.reuse, 0xf000f, RZ, 0xc0, !PT ;  /* 0x000f000f0d087812 */ /* 0x040fe400078ec0ff */
[----:B------:R-:W-:Y:S01]  /*1ed0*/  LOP3.LUT R13, R13, 0xf000f0, RZ, 0xc0, !PT ;  /* 0x00f000f00d0d7812 */ /* 0x000fe200078ec0ff */
[----:B------:R-:W-:Y:S01]  /*1ee0*/  HADD2 R35, R35, R20 ;  /* 0x0000001423237230 */ /* 0x000fe20000000000 */
[----:B------:R-:W-:-:S03]  /*1ef0*/  LOP3.LUT R12, R12, 0x64006400, RZ, 0xfc, !PT ;  /* 0x640064000c0c7812 */ /* 0x000fc600078efcff */
[----:B------:R-:W-:Y:S01]  /*1f00*/  HFMA2 R30, R35, R10, R30 ;  /* 0x0000000a231e7231 */ /* 0x000fe2000000001e */
[----:B------:R-:W-:Y:S02]  /*1f10*/  LOP3.LUT R35, R8, 0x64006400, RZ, 0xfc, !PT ;  /* 0x6400640008237812 */ /* 0x000fe400078efcff */
[C---:B------:R-:W-:Y:S02]  /*1f20*/  LOP3.LUT R8, R14.reuse, 0xf000f, RZ, 0xc0, !PT ;  /* 0x000f000f0e087812 */ /* 0x040fe400078ec0ff */
[----:B------:R-:W-:Y:S02]  /*1f30*/  LOP3.LUT R14, R14, 0xf000f0, RZ, 0xc0, !PT ;  /* 0x00f000f00e0e7812 */ /* 0x000fe400078ec0ff */
[----:B------:R-:W-:Y:S02]  /*1f40*/  HFMA2.MMA R35, R35, 1, 1, R2 ;  /* 0x3c003c0023237835 */ /* 0x000fe40000000002 */
[----:B------:R-:W-:-:S06]  /*1f50*/  LOP3.LUT R14, R14, 0x64006400, RZ, 0xfc, !PT ;  /* 0x640064000e0e7812 */ /* 0x000fcc00078efcff */
[----:B------:R-:W-:Y:S01]  /*1f60*/  HFMA2.MMA R32, R35, R10, R32 ;  /* 0x0000000a23207235 */ /* 0x000fe20000000020 */
[----:B------:R-:W-:Y:S01]  /*1f70*/  LOP3.LUT R35, R8, 0x64006400, RZ, 0xfc, !PT ;  /* 0x6400640008237812 */ /* 0x000fe200078efcff */
[----:B------:R-:W-:Y:S01]  /*1f80*/  HFMA2.MMA R14, R14, 0.0625, 0.0625, R5 ;  /* 0x2c002c000e0e7835 */ /* 0x000fe20000000005 */
[C---:B------:R-:W-:Y:S02]  /*1f90*/  LOP3.LUT R8, R15.reuse, 0xf000f, RZ, 0xc0, !PT ;  /* 0x000f000f0f087812 */ /* 0x040fe400078ec0ff */
[----:B------:R-:W-:Y:S01]  /*1fa0*/  LOP3.LUT R15, R15, 0xf000f0, RZ, 0xc0, !PT ;  /* 0x00f000f00f0f7812 */ /* 0x000fe200078ec0ff */
[----:B------:R-:W-:-:S04]  /*1fb0*/  HADD2 R35, R35, R4 ;  /* 0x0000000423237230 */ /* 0x000fc80000000000 */
[----:B------:R-:W-:Y:S01]  /*1fc0*/  HFMA2 R31, R35, R10, R31 ;  /* 0x0000000a231f7231 */ /* 0x000fe2000000001f */
[----:B------:R-:W-:Y:S02]  /*1fd0*/  LOP3.LUT R35, R8, 0x64006400, RZ, 0xfc, !PT ;  /* 0x6400640008237812 */ /* 0x000fe400078efcff */
[----:B------:R-:W-:Y:S01]  /*1fe0*/  LOP3.LUT R8, R13, 0x64006400, RZ, 0xfc, !PT ;  /* 0x640064000d087812 */ /* 0x000fe200078efcff */
[----:B------:R-:W-:Y:S01]  /*1ff0*/  HFMA2 R14, R14, R11, R31 ;  /* 0x0000000b0e0e7231 */ /* 0x000fe2000000001f */
[----:B------:R-:W-:Y:S01]  /*2000*/  LOP3.LUT R13, R15, 0x64006400, RZ, 0xfc, !PT ;  /* 0x640064000f0d7812 */ /* 0x000fe200078efcff */
[----:B------:R-:W-:Y:S02]  /*2010*/  HFMA2.MMA R15, R12, 0.0625, 0.0625, R7 ;  /* 0x2c002c000c0f7835 */ /* 0x000fe40000000007 */
[----:B------:R-:W-:Y:S01]  /*2020*/  HFMA2.MMA R35, R35, 1, 1, R6 ;  /* 0x3c003c0023237835 */ /* 0x000fe20000000006 */
[----:B------:R-:W-:Y:S01]  /*2030*/  HFMA2 R8, R8, 0.0625, 0.0625, R3 ;  /* 0x2c002c0008087831 */ /* 0x000fe20000000003 */
[----:B------:R-:W-:-:S02]  /*2040*/  HFMA2.MMA R29, R14, R22, R29 ;  /* 0x000000160e1d7235 */ /* 0x000fc4000000001d */
[----:B------:R-:W-:-:S03]  /*2050*/  HFMA2.MMA R13, R13, 0.0625, 0.0625, R0 ;  /* 0x2c002c000d0d7835 */ /* 0x000fc60000000000 */
[----:B------:R-:W-:Y:S01]  /*2060*/  HFMA2.MMA R8, R8, R11, R32 ;  /* 0x0000000b08087235 */ /* 0x000fe20000000020 */
[----:B------:R-:W-:Y:S01]  /*2070*/  HFMA2 R12, R15, R11, R30 ;  /* 0x0000000b0f0c7231 */ /* 0x000fe2000000001e */
[----:B------:R-:W-:-:S05]  /*2080*/  HFMA2.MMA R9, R35, R10, R9 ;  /* 0x0000000a23097235 */ /* 0x000fca0000000009 */
[----:B------:R-:W-:-:S03]  /*2090*/  HFMA2.MMA R31, R12, R24, R17 ;  /* 0x000000180c1f7235 */ /* 0x000fc60000000011 */
[----:B------:R-:W-:Y:S02]  /*20a0*/  HFMA2 R34, R8, R23, R34 ;  /* 0x0000001708227231 */ /* 0x000fe40000000022 */
[----:B------:R-:W-:-:S04]  /*20b0*/  HFMA2 R9, R13, R11, R9 ;  /* 0x0000000b0d097231 */ /* 0x000fc80000000009 */
[----:B------:R-:W-:Y:S01]  /*20c0*/  HFMA2 R30, R9, R21, R16 ;  /* 0x00000015091e7231 */ /* 0x000fe20000000010 */
[----:B------:R-:W-:Y:S06]  /*20d0*/  @!P0 BRA `(.L_x_150) ;  /* 0xffffffe800588947 */ /* 0x000fec000383ffff */
.L_x_148:
[----:B------:R-:W0:Y:S01]  /*20e0*/  S2R R5, SR_CTAID.Y ;  /* 0x0000000000057919 */ /* 0x000e220000002600 */
[----:B------:R-:W1:Y:S01]  /*20f0*/  LDC.64 R2, c[0x0][0x230] ;  /* 0x00008c00ff027b82 */ /* 0x000e620000000a00 */
[----:B------:R-:W-:Y:S02]  /*2100*/  HADD2 R31, R31.H0_H0, R31.H1_H1 ;  /* 0x3000001f1f1f7230 */ /* 0x000fe40000000800 */
[----:B------:R-:W-:-:S05]  /*2110*/  HADD2 R34, R34.H0_H0, R34.H1_H1 ;  /* 0x3000002222227230 */ /* 0x000fca0000000800 */
[----:B------:R-:W-:Y:S01]  /*2120*/  PRMT R31, R31, 0x5410, R34 ;  /* 0x000054101f1f7816 */ /* 0x000fe20000000022 */
[----:B0-----:R-:W-:-:S04]  /*2130*/  IMAD R5, R5, UR8, R28 ;  /* 0x0000000805057c24 */ /* 0x001fc8000f8e021c */
        /* <DEDUP_REMOVED lines=12> */
.L_x_154:
[----:B------:R-:W0:Y:S02]  /*2200*/  LDS R2, [R0] ;  /* 0x0000000000027984 */ /* 0x000e240000000800 */
[----:B0-----:R-:W-:-:S10]  /*2210*/  HFMA2.MMA R3, R2, 1, 1, R31 ;  /* 0x3c003c0002037835 */ /* 0x001fd4000000001f */
[----:B------:R-:W0:Y:S02]  /*2220*/  ATOMS.CAST.SPIN R3, [R0], R2, R3 ;  /* 0x000000020003738d */ /* 0x000e240001800003 */
[----:B0-----:R-:W-:-:S13]  /*2230*/  ISETP.EQ.U32.AND P0, PT, R3, 0x1, PT ;  /* 0x000000010300780c */ /* 0x001fda0003f02070 */
[----:B------:R-:W-:Y:S05]  /*2240*/  @!P0 BRA `(.L_x_154) ;  /* 0xfffffffc00ec8947 */ /* 0x000fea000383ffff */
[----:B------:R-:W-:Y:S05]  /*2250*/  BRA `(.L_x_152) ;  /* 0x00000000000c7947 */ /* 0x000fea0003800000 */
.L_x_153:
[----:B------:R-:W2:Y:S02]  /*2260*/  LD.E R0, desc[UR10][R4.64] ;  /* 0x0000000a04007980 */ /* 0x000ea4000c101900 */
[----:B--2---:R-:W-:-:S05]  /*2270*/  IMAD.IADD R3, R31, 0x1, R0 ;  /* 0x000000011f037824 */ /* 0x004fca00078e0200 */
[----:B------:R0:W-:Y:S02]  /*2280*/  ST.E desc[UR10][R4.64], R3 ;  /* 0x0000000304007985 */ /* 0x0001e4000c10190a */
.L_x_152:
[----:B------:R-:W-:Y:S05]  /*2290*/  BSYNC B0 ;  /* 0x0000000000007941 */ /* 0x000fea0003800000 */
.L_x_151:
[----:B------:R1:W-:Y:S02]  /*22a0*/  ATOM.E.ADD.F16x2.RN.STRONG.GPU P0, RZ, desc[UR10][R4.64+0x4], R29 ;  /* 0x0000041d04ff79a2 */ /* 0x0003e4000810e1ca */
[----:B-1----:R-:W-:Y:S05]  /*22b0*/  @P0 EXIT ;  /* 0x000000000000094d */ /* 0x002fea0003800000 */
[----:B------:R-:W1:Y:S02]  /*22c0*/  QSPC.E.S P0, RZ, [R4+0x4] ;  /* 0x0000040004ff73aa */ /* 0x000e640000000500 */
[----:B-1----:R-:W-:Y:S05]  /*22d0*/  @!P0 BRA `(.L_x_155) ;  /* 0x0000000000248947 */ /* 0x002fea0003800000 */
[----:B------:R-:W-:Y:S01]  /*22e0*/  IMAD.MOV.U32 R2, RZ, RZ, R4 ;  /* 0x000000ffff027224 */ /* 0x000fe200078e0004 */
[----:B------:R-:W-:-:S04]  /*22f0*/  PRMT R29, R29, 0x5410, R30 ;  /* 0x000054101d1d7816 */ /* 0x000fc8000000001e */
[----:B------:R-:W-:-:S07]  /*2300*/  MOV R0, R2 ;  /* 0x0000000200007202 */ /* 0x000fce0000000f00 */
.L_x_156:
[----:B------:R-:W0:Y:S02]  /*2310*/  LDS R2, [R0+0x4] ;  /* 0x0000040000027984 */ /* 0x000e240000000800 */
[----:B0-----:R-:W-:-:S06]  /*2320*/  HADD2 R3, R2, R29 ;  /* 0x0000001d02037230 */ /* 0x001fcc0000000000 */
[----:B------:R-:W0:Y:S02]  /*2330*/  ATOMS.CAST.SPIN R3, [R0+0x4], R2, R3 ;  /* 0x000004020003738d */ /* 0x000e240001800003 */
[----:B0-----:R-:W-:-:S13]  /*2340*/  ISETP.EQ.U32.AND P0, PT, R3, 0x1, PT ;  /* 0x000000010300780c */ /* 0x001fda0003f02070 */
[----:B------:R-:W-:Y:S05]  /*2350*/  @!P0 BRA `(.L_x_156) ;  /* 0xfffffffc00ec8947 */ /* 0x000fea000383ffff */
[----:B------:R-:W-:Y:S05]  /*2360*/  EXIT ;  /* 0x000000000000794d */ /* 0x000fea0003800000 */
.L_x_155:
[----:B------:R-:W0:Y:S02]  /*2370*/  LD.E R0, desc[UR10][R4.64+0x4] ;  /* 0x0000040a04007980 */ /* 0x000e24000c101900 */
[----:B0-----:R-:W-:-:S05]  /*2380*/  IMAD.IADD R3, R29, 0x1, R0 ;  /* 0x000000011d037824 */ /* 0x001fca00078e0200 */
[----:B------:R-:W-:Y:S01]  /*2390*/  ST.E desc[UR10][R4.64+0x4], R3 ;  /* 0x0000040304007985 */ /* 0x000fe2000c10190a */
[----:B------:R-:W-:Y:S05]  /*23a0*/  EXIT ;  /* 0x000000000000794d */ /* 0x000fea0003800000 */
.L_x_157:
        /* <DEDUP_REMOVED lines=13> */
.L_x_161:


//--------------------- .nv.shared._Z28gemm_half_q_half_gptq_kernelILi4ELb1ELb0EEvPK6__halfPKjS4_S2_PS0_iiiiiPKtibS2_i --------------------------
	.section	.nv.shared._Z28gemm_half_q_half_gptq_kernelILi4ELb1ELb0EEvPK6__halfPKjS4_S2_PS0_iiiiiPKtibS2_i,"aw",@nobits
	.sectionflags	@""
	.align	2
.nv.shared._Z28gemm_half_q_half_gptq_kernelILi4ELb1ELb0EEvPK6__halfPKjS4_S2_PS0_iiiiiPKtibS2_i:
	.zero		2048


//--------------------- .nv.shared.reserved.0     --------------------------
	.section	.nv.shared.reserved.0,"aw",@nobits
	.weak		__nv_reservedSMEM_offset_0_alias
	.size		__nv_reservedSMEM_offset_0_alias, 0, 0
	.other		__nv_reservedSMEM_offset_0_alias,@"STO_CUDA_RESERVED_SHARED STV_DEFAULT"
__nv_reservedSMEM_offset_0_alias:
	.zero		0


//--------------------- .nv.global                --------------------------
	.section	.nv.global,"aw",@nobits
.nv.global:
	.type		_ZN45_INTERNAL_611efed6_14_unit_gptq_2_cu_ac59d5884cuda3std3__48in_placeE,@object
	.size		_ZN45_INTERNAL_611efed6_14_unit_gptq_2_cu_ac59d5884cuda3std3__48in_placeE,(_ZN45_INTERNAL_611efed6_14_unit_gptq_2_cu_ac59d5884cuda3std6ranges3__45__cpo8distanceE - _ZN45_INTERNAL_611efed6_14_unit_gptq_2_cu_ac59d5884cuda3std3__48in_placeE)
_ZN45_INTERNAL_611efed6_14_unit_gptq_2_cu_ac59d5884cuda3std3__48in_placeE:
	.zero		1
	.type		_ZN45_INTERNAL_611efed6_14_unit_gptq_2_cu_ac59d5884cuda3std6ranges3__45__cpo8distanceE,@object
	.size		_ZN45_INTERNAL_611efed6_14_unit_gptq_2_cu_ac59d5884cuda3std6ranges3__45__cpo8distanceE,(_ZN45_INTERNAL_611efed6_14_unit_gptq_2_cu_ac59d5884cuda3std3__45__cpo6cbeginE - _ZN45_INTERNAL_611efed6_14_unit_gptq_2_cu_ac59d5884cuda3std6ranges3__45__cpo8distanceE)
_ZN45_INTERNAL_611efed6_14_unit_gptq_2_cu_ac59d5884cuda3std6ranges3__45__cpo8distanceE:
	.zero		1
	.type		_ZN45_INTERNAL_611efed6_14_unit_gptq_2_cu_ac59d5884cuda3std3__45__cpo6cbeginE,@object
	.size		_ZN45_INTERNAL_611efed6_14_unit_gptq_2_cu_ac59d5884cuda3std3__45__cpo6cbeginE,(_ZN45_INTERNAL_611efed6_14_unit_gptq_2_cu_ac59d5884cuda3std6ranges3__45__cpo7advanceE - _ZN45_INTERNAL_611efed6_14_unit_gptq_2_cu_ac59d5884cuda3std3__45__cpo6cbeginE)
_ZN45_INTERNAL_611efed6_14_unit_gptq_2_cu_ac59d5884cuda3std3__45__cpo6cbeginE:
	.zero		1
	.type		_ZN45_INTERNAL_611efed6_14_unit_gptq_2_cu_ac59d5884cuda3std6ranges3__45__cpo7advanceE,@object
	.size		_ZN45_INTERNAL_611efed6_14_unit_gptq_2_cu_ac59d5884cuda3std6ranges3__45__cpo7advanceE,(_ZN45_INTERNAL_611efed6_14_unit_gptq_2_cu_ac59d5884cuda3std3__45__cpo7crbeginE - _ZN45_INTERNAL_611efed6_14_unit_gptq_2_cu_ac59d5884cuda3std6ranges3__45__cpo7advanceE)
_ZN45_INTERNAL_611efed6_14_unit_gptq_2_cu_ac59d5884cuda3std6ranges3__45__cpo7advanceE:
	.zero		1
	.type		_ZN45_INTERNAL_611efed6_14_unit_gptq_2_cu_ac59d5884cuda3std3__45__cpo7crbeginE,@object
	.size		_ZN45_INTERNAL_611efed6_14_unit_gptq_2_cu_ac59d5884cuda3std3__45__cpo7crbeginE,(_ZN45_INTERNAL_611efed6_14_unit_gptq_2_cu_ac59d5884cuda3std6ranges3__45__cpo4dataE - _ZN45_INTERNAL_611efed6_14_unit_gptq_2_cu_ac59d5884cuda3std3__45__cpo7crbeginE)
_ZN45_INTERNAL_611efed6_14_unit_gptq_2_cu_ac59d5884cuda3std3__45__cpo7crbeginE:
	.zero		1
	.type		_ZN45_INTERNAL_611efed6_14_unit_gptq_2_cu_ac59d5884cuda3std6ranges3__45__cpo4dataE,@object
	.size		_ZN45_INTERNAL_611efed6_14_unit_gptq_2_cu_ac59d5884cuda3std6ranges3__45__cpo4dataE,(_ZN45_INTERNAL_611efed6_14_unit_gptq_2_cu_ac59d5884cuda3std6ranges3__45__cpo5beginE - _ZN45_INTERNAL_611efed6_14_unit_gptq_2_cu_ac59d5884cuda3std6ranges3__45__cpo4dataE)
_ZN45_INTERNAL_611efed6_14_unit_gptq_2_cu_ac59d5884cuda3std6ranges3__45__cpo4dataE:
	.zero		1
	.type		_ZN45_INTERNAL_611efed6_14_unit_gptq_2_cu_ac59d5884cuda3std6ranges3__45__cpo5beginE,@object
	.size		_ZN45_INTERNAL_611efed6_14_unit_gptq_2_cu_ac59d5884cuda3std6ranges3__45__cpo5beginE,(_ZN45_INTERNAL_611efed6_14_unit_gptq_2_cu_ac59d5884cuda3std3__447_GLOBAL__N__611efed6_14_unit_gptq_2_cu_ac59d5886ignoreE - _ZN45_INTERNAL_611efed6_14_unit_gptq_2_cu_ac59d5884cuda3std6ranges3__45__cpo5beginE)
_ZN45_INTERNAL_611efed6_14_unit_gptq_2_cu_ac59d5884cuda3std6ranges3__45__cpo5beginE:
	.zero		1
	.type		_ZN45_INTERNAL_611efed6_14_unit_gptq_2_cu_ac59d5884cuda3std3__447_GLOBAL__N__611efed6_14_unit_gptq_2_cu_ac59d5886ignoreE,@object
	.size		_ZN45_INTERNAL_611efed6_14_unit_gptq_2_cu_ac59d5884cuda3std3__447_GLOBAL__N__611efed6_14_unit_gptq_2_cu_ac59d5886ignoreE,(_ZN45_INTERNAL_611efed6_14_unit_gptq_2_cu_ac59d5884cuda3std6ranges3__45__cpo4sizeE - _ZN45_INTERNAL_611efed6_14_unit_gptq_2_cu_ac59d5884cuda3std3__447_GLOBAL__N__611efed6_14_unit_gptq_2_cu_ac59d5886ignoreE)
_ZN45_INTERNAL_611efed6_14_unit_gptq_2_cu_ac59d5884cuda3std3__447_GLOBAL__N__611efed6_14_unit_gptq_2_cu_ac59d5886ignoreE:
	.zero		1
	.type		_ZN45_INTERNAL_611efed6_14_unit_gptq_2_cu_ac59d5884cuda3std6ranges3__45__cpo4sizeE,@object
	.size		_ZN45_INTERNAL_611efed6_14_unit_gptq_2_cu_ac59d5884cuda3std6ranges3__45__cpo4sizeE,(_ZN45_INTERNAL_611efed6_14_unit_gptq_2_cu_ac59d5884cuda3std3__45__cpo5beginE - _ZN45_INTERNAL_611efed6_14_unit_gptq_2_cu_ac59d5884cuda3std6ranges3__45__cpo4sizeE)
_ZN45_INTERNAL_611efed6_14_unit_gptq_2_cu_ac59d5884cuda3std6ranges3__45__cpo4sizeE:
	.zero		1
	.type		_ZN45_INTERNAL_611efed6_14_unit_gptq_2_cu_ac59d5884cuda3std3__45__cpo5beginE,@object
	.size		_ZN45_INTERNAL_611efed6_14_unit_gptq_2_cu_ac59d5884cuda3std3__45__cpo5beginE,(_ZN45_INTERNAL_611efed6_14_unit_gptq_2_cu_ac59d5884cuda3std6ranges3__45__cpo6cbeginE - _ZN45_INTERNAL_611efed6_14_unit_gptq_2_cu_ac59d5884cuda3std3__45__cpo5beginE)
_ZN45_INTERNAL_611efed6_14_unit_gptq_2_cu_ac59d5884cuda3std3__45__cpo5beginE:
	.zero		1
	.type		_ZN45_INTERNAL_611efed6_14_unit_gptq_2_cu_ac59d5884cuda3std6ranges3__45__cpo6cbeginE,@object
	.size		_ZN45_INTERNAL_611efed6_14_unit_gptq_2_cu_ac59d5884cuda3std6ranges3__45__cpo6cbeginE,(_ZN45_INTERNAL_611efed6_14_unit_gptq_2_cu_ac59d5884cuda3std3__45__cpo6rbeginE - _ZN45_INTERNAL_611efed6_14_unit_gptq_2_cu_ac59d5884cuda3std6ranges3__45__cpo6cbeginE)
_ZN45_INTERNAL_611efed6_14_unit_gptq_2_cu_ac59d5884cuda3std6ranges3__45__cpo6cbeginE:
	.zero		1
	.type		_ZN45_INTERNAL_611efed6_14_unit_gptq_2_cu_ac59d5884cuda3std3__45__cpo6rbeginE,@object
	.size		_ZN45_INTERNAL_611efed6_14_unit_gptq_2_cu_ac59d5884cuda3std3__45__cpo6rbeginE,(_ZN45_INTERNAL_611efed6_14_unit_gptq_2_cu_ac59d5884cuda3std6ranges3__45__cpo4nextE - _ZN45_INTERNAL_611efed6_14_unit_gptq_2_cu_ac59d5884cuda3std3__45__cpo6rbeginE)
_ZN45_INTERNAL_611efed6_14_unit_gptq_2_cu_ac59d5884cuda3std3__45__cpo6rbeginE:
	.zero		1
	.type		_ZN45_INTERNAL_611efed6_14_unit_gptq_2_cu_ac59d5884cuda3std6ranges3__45__cpo4nextE,@object
	.size		_ZN45_INTERNAL_611efed6_14_unit_gptq_2_cu_ac59d5884cuda3std6ranges3__45__cpo4nextE,(_ZN45_INTERNAL_611efed6_14_unit_gptq_2_cu_ac59d5884cuda3std6ranges3__45__cpo4swapE - _ZN45_INTERNAL_611efed6_14_unit_gptq_2_cu_ac59d5884cuda3std6ranges3__45__cpo4nextE)
_ZN45_INTERNAL_611efed6_14_unit_gptq_2_cu_ac59d5884cuda3std6ranges3__45__cpo4nextE:
	.zero		1
	.type		_ZN45_INTERNAL_611efed6_14_unit_gptq_2_cu_ac59d5884cuda3std6ranges3__45__cpo4swapE,@object
	.size		_ZN45_INTERNAL_611efed6_14_unit_gptq_2_cu_ac59d5884cuda3std6ranges3__45__cpo4swapE,(_ZN45_INTERNAL_611efed6_14_unit_gptq_2_cu_ac59d5884cuda3std3__420unreachable_sentinelE - _ZN45_INTERNAL_611efed6_14_unit_gptq_2_cu_ac59d5884cuda3std6ranges3__45__cpo4swapE)
_ZN45_INTERNAL_611efed6_14_unit_gptq_2_cu_ac59d5884cuda3std6ranges3__45__cpo4swapE:
	.zero		1
	.type		_ZN45_INTERNAL_611efed6_14_unit_gptq_2_cu_ac59d5884cuda3std3__420unreachable_sentinelE,@object
	.size		_ZN45_INTERNAL_611efed6_14_unit_gptq_2_cu_ac59d5884cuda3std3__420unreachable_sentinelE,(_ZN45_INTERNAL_611efed6_14_unit_gptq_2_cu_ac59d5886thrust23THRUST_300001_SM_900_NS6system6detail10sequential3seqE - _ZN45_INTERNAL_611efed6_14_unit_gptq_2_cu_ac59d5884cuda3std3__420unreachable_sentinelE)
_ZN45_INTERNAL_611efed6_14_unit_gptq_2_cu_ac59d5884cuda3std3__420unreachable_sentinelE:
	.zero		1
	.type		_ZN45_INTERNAL_611efed6_14_unit_gptq_2_cu_ac59d5886thrust23THRUST_300001_SM_900_NS6system6detail10sequential3seqE,@object
	.size		_ZN45_INTERNAL_611efed6_14_unit_gptq_2_cu_ac59d5886thrust23THRUST_300001_SM_900_NS6system6detail10sequential3seqE,(_ZN45_INTERNAL_611efed6_14_unit_gptq_2_cu_ac59d5884cuda3std3__45__cpo4cendE - _ZN45_INTERNAL_611efed6_14_unit_gptq_2_cu_ac59d5886thrust23THRUST_300001_SM_900_NS6system6detail10sequential3seqE)
_ZN45_INTERNAL_611efed6_14_unit_gptq_2_cu_ac59d5886thrust23THRUST_300001_SM_900_NS6system6detail10sequential3seqE:
	.zero		1
	.type		_ZN45_INTERNAL_611efed6_14_unit_gptq_2_cu_ac59d5884cuda3std3__45__cpo4cendE,@object
	.size		_ZN45_INTERNAL_611efed6_14_unit_gptq_2_cu_ac59d5884cuda3std3__45__cpo4cendE,(_ZN45_INTERNAL_611efed6_14_unit_gptq_2_cu_ac59d5884cuda3std6ranges3__45__cpo9iter_swapE - _ZN45_INTERNAL_611efed6_14_unit_gptq_2_cu_ac59d5884cuda3std3__45__cpo4cendE)
_ZN45_INTERNAL_611efed6_14_unit_gptq_2_cu_ac59d5884cuda3std3__45__cpo4cendE:
	.zero		1
	.type		_ZN45_INTERNAL_611efed6_14_unit_gptq_2_cu_ac59d5884cuda3std6ranges3__45__cpo9iter_swapE,@object
	.size		_ZN45_INTERNAL_611efed6_14_unit_gptq_2_cu_ac59d5884cuda3std6ranges3__45__cpo9iter_swapE,(_ZN45_INTERNAL_611efed6_14_unit_gptq_2_cu_ac59d5884cuda3std3__45__cpo5crendE - _ZN45_INTERNAL_611efed6_14_unit_gptq_2_cu_ac59d5884cuda3std6ranges3__45__cpo9iter_swapE)
_ZN45_INTERNAL_611efed6_14_unit_gptq_2_cu_ac59d5884cuda3std6ranges3__45__cpo9iter_swapE:
	.zero		1
	.type		_ZN45_INTERNAL_611efed6_14_unit_gptq_2_cu_ac59d5884cuda3std3__45__cpo5crendE,@object
	.size		_ZN45_INTERNAL_611efed6_14_unit_gptq_2_cu_ac59d5884cuda3std3__45__cpo5crendE,(_ZN45_INTERNAL_611efed6_14_unit_gptq_2_cu_ac59d5884cuda3std6ranges3__45__cpo5cdataE - _ZN45_INTERNAL_611efed6_14_unit_gptq_2_cu_ac59d5884cuda3std3__45__cpo5crendE)
_ZN45_INTERNAL_611efed6_14_unit_gptq_2_cu_ac59d5884cuda3std3__45__cpo5crendE:
	.zero		1
	.type		_ZN45_INTERNAL_611efed6_14_unit_gptq_2_cu_ac59d5884cuda3std6ranges3__45__cpo5cdataE,@object
	.size		_ZN45_INTERNAL_611efed6_14_unit_gptq_2_cu_ac59d5884cuda3std6ranges3__45__cpo5cdataE,(_ZN45_INTERNAL_611efed6_14_unit_gptq_2_cu_ac59d5884cuda3std6ranges3__45__cpo3endE - _ZN45_INTERNAL_611efed6_14_unit_gptq_2_cu_ac59d5884cuda3std6ranges3__45__cpo5cdataE)
_ZN45_INTERNAL_611efed6_14_unit_gptq_2_cu_ac59d5884cuda3std6ranges3__45__cpo5cdataE:
	.zero		1
	.type		_ZN45_INTERNAL_611efed6_14_unit_gptq_2_cu_ac59d5884cuda3std6ranges3__45__cpo3endE,@object
	.size		_ZN45_INTERNAL_611efed6_14_unit_gptq_2_cu_ac59d5884cuda3std6ranges3__45__cpo3endE,(_ZN45_INTERNAL_611efed6_14_unit_gptq_2_cu_ac59d5884cuda3std3__419piecewise_constructE - _ZN45_INTERNAL_611efed6_14_unit_gptq_2_cu_ac59d5884cuda3std6ranges3__45__cpo3endE)
_ZN45_INTERNAL_611efed6_14_unit_gptq_2_cu_ac59d5884cuda3std6ranges3__45__cpo3endE:
	.zero		1
	.type		_ZN45_INTERNAL_611efed6_14_unit_gptq_2_cu_ac59d5884cuda3std3__419piecewise_constructE,@object
	.size		_ZN45_INTERNAL_611efed6_14_unit_gptq_2_cu_ac59d5884cuda3std3__419piecewise_constructE,(_ZN45_INTERNAL_611efed6_14_unit_gptq_2_cu_ac59d5884cuda3std6ranges3__45__cpo5ssizeE - _ZN45_INTERNAL_611efed6_14_unit_gptq_2_cu_ac59d5884cuda3std3__419piecewise_constructE)
_ZN45_INTERNAL_611efed6_14_unit_gptq_2_cu_ac59d5884cuda3std3__419piecewise_constructE:
	.zero		1
	.type		_ZN45_INTERNAL_611efed6_14_unit_gptq_2_cu_ac59d5884cuda3std6ranges3__45__cpo5ssizeE,@object
	.size		_ZN45_INTERNAL_611efed6_14_unit_gptq_2_cu_ac59d5884cuda3std6ranges3__45__cpo5ssizeE,(_ZN45_INTERNAL_611efed6_14_unit_gptq_2_cu_ac59d5884cuda3std3__45__cpo3endE - _ZN45_INTERNAL_611efed6_14_unit_gptq_2_cu_ac59d5884cuda3std6ranges3__45__cpo5ssizeE)
_ZN45_INTERNAL_611efed6_14_unit_gptq_2_cu_ac59d5884cuda3std6ranges3__45__cpo5ssizeE:
	.zero		1
	.type		_ZN45_INTERNAL_611efed6_14_unit_gptq_2_cu_ac59d5884cuda3std3__45__cpo3endE,@object
	.size		_ZN45_INTERNAL_611efed6_14_unit_gptq_2_cu_ac59d5884cuda3std3__45__cpo3endE,(_ZN45_INTERNAL_611efed6_14_unit_gptq_2_cu_ac59d5884cuda3std6ranges3__45__cpo4cendE - _ZN45_INTERNAL_611efed6_14_unit_gptq_2_cu_ac59d5884cuda3std3__45__cpo3endE)
_ZN45_INTERNAL_611efed6_14_unit_gptq_2_cu_ac59d5884cuda3std3__45__cpo3endE:
	.zero		1
	.type		_ZN45_INTERNAL_611efed6_14_unit_gptq_2_cu_ac59d5884cuda3std6ranges3__45__cpo4cendE,@object
	.size		_ZN45_INTERNAL_611efed6_14_unit_gptq_2_cu_ac59d5884cuda3std6ranges3__45__cpo4cendE,(_ZN45_INTERNAL_611efed6_14_unit_gptq_2_cu_ac59d5884cuda3std3__45__cpo4rendE - _ZN45_INTERNAL_611efed6_14_unit_gptq_2_cu_ac59d5884cuda3std6ranges3__45__cpo4cendE)
_ZN45_INTERNAL_611efed6_14_unit_gptq_2_cu_ac59d5884cuda3std6ranges3__45__cpo4cendE:
	.zero		1
	.type		_ZN45_INTERNAL_611efed6_14_unit_gptq_2_cu_ac59d5884cuda3std3__45__cpo4rendE,@object
	.size		_ZN45_INTERNAL_611efed6_14_unit_gptq_2_cu_ac59d5884cuda3std3__45__cpo4rendE,(_ZN45_INTERNAL_611efed6_14_unit_gptq_2_cu_ac59d5884cuda3std6ranges3__45__cpo4prevE - _ZN45_INTERNAL_611efed6_14_unit_gptq_2_cu_ac59d5884cuda3std3__45__cpo4rendE)
_ZN45_INTERNAL_611efed6_14_unit_gptq_2_cu_ac59d5884cuda3std3__45__cpo4rendE:
	.zero		1
	.type		_ZN45_INTERNAL_611efed6_14_unit_gptq_2_cu_ac59d5884cuda3std6ranges3__45__cpo4prevE,@object
	.size		_ZN45_INTERNAL_611efed6_14_unit_gptq_2_cu_ac59d5884cuda3std6ranges3__45__cpo4prevE,(_ZN45_INTERNAL_611efed6_14_unit_gptq_2_cu_ac59d5884cuda3std6ranges3__45__cpo9iter_moveE - _ZN45_INTERNAL_611efed6_14_unit_gptq_2_cu_ac59d5884cuda3std6ranges3__45__cpo4prevE)
_ZN45_INTERNAL_611efed6_14_unit_gptq_2_cu_ac59d5884cuda3std6ranges3__45__cpo4prevE:
	.zero		1
	.type		_ZN45_INTERNAL_611efed6_14_unit_gptq_2_cu_ac59d5884cuda3std6ranges3__45__cpo9iter_moveE,@object
	.size		_ZN45_INTERNAL_611efed6_14_unit_gptq_2_cu_ac59d5884cuda3std6ranges3__45__cpo9iter_moveE,(.L_13 - _ZN45_INTERNAL_611efed6_14_unit_gptq_2_cu_ac59d5884cuda3std6ranges3__45__cpo9iter_moveE)
_ZN45_INTERNAL_611efed6_14_unit_gptq_2_cu_ac59d5884cuda3std6ranges3__45__cpo9iter_moveE:
	.zero		1
.L_13:


//--------------------- .nv.shared._Z28gemm_half_q_half_gptq_kernelILi3ELb1ELb0EEvPK6__halfPKjS4_S2_PS0_iiiiiPKtibS2_i --------------------------
	.section	.nv.shared._Z28gemm_half_q_half_gptq_kernelILi3ELb1ELb0EEvPK6__halfPKjS4_S2_PS0_iiiiiPKtibS2_i,"aw",@nobits
	.sectionflags	@""
	.align	2
.nv.shared._Z28gemm_half_q_half_gptq_kernelILi3ELb1ELb0EEvPK6__halfPKjS4_S2_PS0_iiiiiPKtibS2_i:
	.zero		1792


//--------------------- .nv.shared._Z28gemm_half_q_half_gptq_kernelILi2ELb1ELb0EEvPK6__halfPKjS4_S2_PS0_iiiiiPKtibS2_i --------------------------
	.section	.nv.shared._Z28gemm_half_q_half_gptq_kernelILi2ELb1ELb0EEvPK6__halfPKjS4_S2_PS0_iiiiiPKtibS2_i,"aw",@nobits
	.sectionflags	@""
	.align	2
.nv.shared._Z28gemm_half_q_half_gptq_kernelILi2ELb1ELb0EEvPK6__halfPKjS4_S2_PS0_iiiiiPKtibS2_i:
	.zero		1536


//--------------------- .nv.shared._Z28gemm_half_q_half_gptq_kernelILi1ELb1ELb0EEvPK6__halfPKjS4_S2_PS0_iiiiiPKtibS2_i --------------------------
	.section	.nv.shared._Z28gemm_half_q_half_gptq_kernelILi1ELb1ELb0EEvPK6__halfPKjS4_S2_PS0_iiiiiPKtibS2_i,"aw",@nobits
	.sectionflags	@""
	.align	2
.nv.shared._Z28gemm_half_q_half_gptq_kernelILi1ELb1ELb0EEvPK6__halfPKjS4_S2_PS0_iiiiiPKtibS2_i:
	.zero		1280


//--------------------- .nv.constant0._Z28gemm_half_q_half_gptq_kernelILi4ELb1ELb0EEvPK6__halfPKjS4_S2_PS0_iiiiiPKtibS2_i --------------------------
	.section	.nv.constant0._Z28gemm_half_q_half_gptq_kernelILi4ELb1ELb0EEvPK6__halfPKjS4_S2_PS0_iiiiiPKtibS2_i,"a",@progbits
	.sectionflags	@""
	.align	4
.nv.constant0._Z28gemm_half_q_half_gptq_kernelILi4ELb1ELb0EEvPK6__halfPKjS4_S2_PS0_iiiiiPKtibS2_i:
	.zero		620


//--------------------- .nv.constant0._Z28gemm_half_q_half_gptq_kernelILi3ELb1ELb0EEvPK6__halfPKjS4_S2_PS0_iiiiiPKtibS2_i --------------------------
	.section	.nv.constant0._Z28gemm_half_q_half_gptq_kernelILi3ELb1ELb0EEvPK6__halfPKjS4_S2_PS0_iiiiiPKtibS2_i,"a",@progbits
	.sectionflags	@""
	.align	4
.nv.constant0._Z28gemm_half_q_half_gptq_kernelILi3ELb1ELb0EEvPK6__halfPKjS4_S2_PS0_iiiiiPKtibS2_i:
	.zero		620


//--------------------- .nv.constant0._Z28gemm_half_q_half_gptq_kernelILi2ELb1ELb0EEvPK6__halfPKjS4_S2_PS0_iiiiiPKtibS2_i --------------------------
	.section	.nv.constant0._Z28gemm_half_q_half_gptq_kernelILi2ELb1ELb0EEvPK6__halfPKjS4_S2_PS0_iiiiiPKtibS2_i,"a",@progbits
	.sectionflags	@""
	.align	4
.nv.constant0._Z28gemm_half_q_half_gptq_kernelILi2ELb1ELb0EEvPK6__halfPKjS4_S2_PS0_iiiiiPKtibS2_i:
	.zero		620


//--------------------- .nv.constant0._Z28gemm_half_q_half_gptq_kernelILi1ELb1ELb0EEvPK6__halfPKjS4_S2_PS0_iiiiiPKtibS2_i --------------------------
	.section	.nv.constant0._Z28gemm_half_q_half_gptq_kernelILi1ELb1ELb0EEvPK6__halfPKjS4_S2_PS0_iiiiiPKtibS2_i,"a",@progbits
	.sectionflags	@""
	.align	4
.nv.constant0._Z28gemm_half_q_half_gptq_kernelILi1ELb1ELb0EEvPK6__halfPKjS4_S2_PS0_iiiiiPKtibS2_i:
	.zero		620


//--------------------- SYMBOLS --------------------------

	.type		.nv.reservedSmem.offset0,@object
	.size		.nv.reservedSmem.offset0,0x4
